//
// Generated by NVIDIA NVVM Compiler
//
// Compiler Build ID: CL-36424714
// Cuda compilation tools, release 13.0, V13.0.88
// Based on NVVM 20.0.0
//

.version 9.0
.target sm_100
.address_size 64

	// .globl	_Z14calculate_templPfS_S_llllffffff
// _ZZ14calculate_templPfS_S_llllffffffE12temp_on_cuda has been demoted
// _ZZ14calculate_templPfS_S_llllffffffE13power_on_cuda has been demoted
// _ZZ14calculate_templPfS_S_llllffffffE6temp_t has been demoted

.visible .entry _Z14calculate_templPfS_S_llllffffff(
	.param .u64 _Z14calculate_templPfS_S_llllffffff_param_0,
	.param .u64 .ptr .align 1 _Z14calculate_templPfS_S_llllffffff_param_1,
	.param .u64 .ptr .align 1 _Z14calculate_templPfS_S_llllffffff_param_2,
	.param .u64 .ptr .align 1 _Z14calculate_templPfS_S_llllffffff_param_3,
	.param .u64 _Z14calculate_templPfS_S_llllffffff_param_4,
	.param .u64 _Z14calculate_templPfS_S_llllffffff_param_5,
	.param .u64 _Z14calculate_templPfS_S_llllffffff_param_6,
	.param .u64 _Z14calculate_templPfS_S_llllffffff_param_7,
	.param .f32 _Z14calculate_templPfS_S_llllffffff_param_8,
	.param .f32 _Z14calculate_templPfS_S_llllffffff_param_9,
	.param .f32 _Z14calculate_templPfS_S_llllffffff_param_10,
	.param .f32 _Z14calculate_templPfS_S_llllffffff_param_11,
	.param .f32 _Z14calculate_templPfS_S_llllffffff_param_12,
	.param .f32 _Z14calculate_templPfS_S_llllffffff_param_13
)
{
	.reg .pred 	%p<33>;
	.reg .b32 	%r<68>;
	.reg .b32 	%f<26>;
	.reg .b64 	%rd<67>;
	.reg .b64 	%fd<16>;
	// demoted variable
	.shared .align 4 .b8 _ZZ14calculate_templPfS_S_llllffffffE12temp_on_cuda[4096];
	// demoted variable
	.shared .align 4 .b8 _ZZ14calculate_templPfS_S_llllffffffE13power_on_cuda[4096];
	// demoted variable
	.shared .align 4 .b8 _ZZ14calculate_templPfS_S_llllffffffE6temp_t[4096];
	ld.param.u64 	%rd15, [_Z14calculate_templPfS_S_llllffffff_param_0];
	ld.param.u64 	%rd16, [_Z14calculate_templPfS_S_llllffffff_param_1];
	ld.param.u64 	%rd17, [_Z14calculate_templPfS_S_llllffffff_param_2];
	ld.param.u64 	%rd19, [_Z14calculate_templPfS_S_llllffffff_param_4];
	ld.param.u64 	%rd20, [_Z14calculate_templPfS_S_llllffffff_param_5];
	ld.param.u64 	%rd21, [_Z14calculate_templPfS_S_llllffffff_param_6];
	ld.param.u64 	%rd22, [_Z14calculate_templPfS_S_llllffffff_param_7];
	ld.param.f32 	%f6, [_Z14calculate_templPfS_S_llllffffff_param_8];
	ld.param.f32 	%f3, [_Z14calculate_templPfS_S_llllffffff_param_9];
	ld.param.f32 	%f4, [_Z14calculate_templPfS_S_llllffffff_param_10];
	ld.param.f32 	%f5, [_Z14calculate_templPfS_S_llllffffff_param_11];
	ld.param.f32 	%f7, [_Z14calculate_templPfS_S_llllffffff_param_12];
	mov.u32 	%r8, %ctaid.x;
	cvt.u64.u32 	%rd23, %r8;
	mov.u32 	%r9, %ctaid.y;
	cvt.u64.u32 	%rd24, %r9;
	mov.u32 	%r10, %tid.x;
	cvt.u64.u32 	%rd1, %r10;
	mov.u32 	%r11, %tid.y;
	cvt.u64.u32 	%rd2, %r11;
	div.rn.f32 	%f1, %f7, %f6;
	shl.b64 	%rd25, %rd15, 1;
	sub.s64 	%rd26, 32, %rd25;
	mul.lo.s64 	%rd27, %rd26, %rd24;
	sub.s64 	%rd3, %rd27, %rd22;
	mul.lo.s64 	%rd28, %rd26, %rd23;
	sub.s64 	%rd4, %rd28, %rd21;
	add.s64 	%rd29, %rd3, %rd2;
	add.s64 	%rd5, %rd4, %rd1;
	mad.lo.s64 	%rd6, %rd29, %rd19, %rd5;
	setp.lt.s64 	%p3, %rd29, 0;
	setp.ge.s64 	%p4, %rd29, %rd20;
	shl.b32 	%r12, %r11, 7;
	mov.u32 	%r13, _ZZ14calculate_templPfS_S_llllffffffE12temp_on_cuda;
	add.s32 	%r1, %r13, %r12;
	shl.b32 	%r14, %r10, 2;
	add.s32 	%r2, %r1, %r14;
	mov.u32 	%r15, _ZZ14calculate_templPfS_S_llllffffffE13power_on_cuda;
	add.s32 	%r16, %r15, %r12;
	add.s32 	%r3, %r16, %r14;
	or.pred  	%p5, %p3, %p4;
	@%p5 bra 	$L__BB0_3;
	setp.lt.s64 	%p6, %rd5, 0;
	setp.ge.s64 	%p7, %rd5, %rd19;
	or.pred  	%p8, %p6, %p7;
	@%p8 bra 	$L__BB0_3;
	cvta.to.global.u64 	%rd30, %rd17;
	shl.b64 	%rd31, %rd6, 2;
	add.s64 	%rd32, %rd30, %rd31;
	ld.global.f32 	%f8, [%rd32];
	st.shared.f32 	[%r2], %f8;
	cvta.to.global.u64 	%rd33, %rd16;
	add.s64 	%rd34, %rd33, %rd31;
	ld.global.f32 	%f9, [%rd34];
	st.shared.f32 	[%r3], %f9;
$L__BB0_3:
	ld.param.u64 	%rd62, [_Z14calculate_templPfS_S_llllffffff_param_0];
	bar.sync 	0;
	neg.s64 	%rd35, %rd3;
	shr.s64 	%rd36, %rd3, 63;
	and.b64  	%rd7, %rd36, %rd35;
	add.s64 	%rd37, %rd3, 31;
	setp.lt.s64 	%p10, %rd37, %rd20;
	not.b64 	%rd38, %rd3;
	add.s64 	%rd39, %rd20, %rd38;
	selp.b64 	%rd8, 31, %rd39, %p10;
	neg.s64 	%rd40, %rd4;
	shr.s64 	%rd41, %rd4, 63;
	and.b64  	%rd9, %rd41, %rd40;
	add.s64 	%rd42, %rd4, 31;
	setp.lt.s64 	%p11, %rd42, %rd19;
	not.b64 	%rd43, %rd4;
	add.s64 	%rd44, %rd19, %rd43;
	selp.b64 	%rd10, 31, %rd44, %p11;
	setp.lt.s64 	%p12, %rd62, 1;
	@%p12 bra 	$L__BB0_12;
	cvt.u32.u64 	%r17, %rd1;
	cvt.f64.f32 	%fd1, %f1;
	add.s64 	%rd47, %rd2, 1;
	min.s64 	%rd48, %rd47, %rd8;
	cvt.u32.u64 	%r18, %rd48;
	shl.b32 	%r19, %r18, 7;
	add.s32 	%r21, %r13, %r19;
	shl.b32 	%r22, %r17, 2;
	add.s32 	%r4, %r21, %r22;
	add.s64 	%rd49, %rd2, -1;
	max.s64 	%rd50, %rd49, %rd7;
	cvt.u32.u64 	%r23, %rd50;
	shl.b32 	%r24, %r23, 7;
	add.s32 	%r25, %r13, %r24;
	add.s32 	%r5, %r25, %r22;
	rcp.rn.f32 	%f10, %f4;
	cvt.f64.f32 	%fd2, %f10;
	add.s64 	%rd51, %rd1, 1;
	min.s64 	%rd52, %rd51, %rd10;
	cvt.u32.u64 	%r26, %rd52;
	shl.b32 	%r27, %r26, 2;
	add.s32 	%r6, %r1, %r27;
	add.s64 	%rd53, %rd1, -1;
	max.s64 	%rd54, %rd53, %rd9;
	cvt.u32.u64 	%r28, %rd54;
	shl.b32 	%r29, %r28, 2;
	add.s32 	%r7, %r1, %r29;
	rcp.rn.f32 	%f11, %f3;
	cvt.f64.f32 	%fd3, %f11;
	rcp.rn.f32 	%f2, %f5;
	mov.b64 	%rd66, 0;
	mov.b64 	%rd65, 30;
$L__BB0_5:
	setp.ge.u64 	%p14, %rd66, %rd1;
	setp.lt.s64 	%p15, %rd65, %rd1;
	mov.pred 	%p32, -1;
	or.pred  	%p16, %p14, %p15;
	@%p16 bra 	$L__BB0_8;
	setp.lt.s64 	%p18, %rd8, %rd2;
	setp.gt.s64 	%p19, %rd7, %rd2;
	setp.lt.s64 	%p20, %rd10, %rd1;
	setp.gt.s64 	%p21, %rd9, %rd1;
	setp.ge.u64 	%p22, %rd66, %rd2;
	setp.lt.s64 	%p23, %rd65, %rd2;
	or.pred  	%p24, %p22, %p23;
	or.pred  	%p25, %p24, %p21;
	or.pred  	%p26, %p25, %p20;
	or.pred  	%p27, %p26, %p19;
	or.pred  	%p28, %p27, %p18;
	@%p28 bra 	$L__BB0_8;
	mov.u32 	%r30, %tid.y;
	shl.b32 	%r31, %r30, 7;
	mov.u32 	%r32, _ZZ14calculate_templPfS_S_llllffffffE12temp_on_cuda;
	add.s32 	%r33, %r32, %r31;
	mov.u32 	%r34, %tid.x;
	shl.b32 	%r35, %r34, 2;
	add.s32 	%r36, %r33, %r35;
	ld.shared.f32 	%f12, [%r36];
	cvt.f64.f32 	%fd4, %f12;
	mov.u32 	%r37, _ZZ14calculate_templPfS_S_llllffffffE13power_on_cuda;
	add.s32 	%r38, %r37, %r31;
	add.s32 	%r39, %r38, %r35;
	ld.shared.f32 	%f13, [%r39];
	cvt.f64.f32 	%fd5, %f13;
	ld.shared.f32 	%f14, [%r4];
	ld.shared.f32 	%f15, [%r5];
	add.f32 	%f16, %f14, %f15;
	cvt.f64.f32 	%fd6, %f16;
	add.f64 	%fd7, %fd4, %fd4;
	sub.f64 	%fd8, %fd6, %fd7;
	fma.rn.f64 	%fd9, %fd8, %fd2, %fd5;
	ld.shared.f32 	%f17, [%r6];
	ld.shared.f32 	%f18, [%r7];
	add.f32 	%f19, %f17, %f18;
	cvt.f64.f32 	%fd10, %f19;
	sub.f64 	%fd11, %fd10, %fd7;
	fma.rn.f64 	%fd12, %fd11, %fd3, %fd9;
	mov.f32 	%f20, 0f42A00000;
	sub.f32 	%f21, %f20, %f12;
	mul.f32 	%f22, %f2, %f21;
	cvt.f64.f32 	%fd13, %f22;
	add.f64 	%fd14, %fd12, %fd13;
	fma.rn.f64 	%fd15, %fd14, %fd1, %fd4;
	cvt.rn.f32.f64 	%f23, %fd15;
	cvt.u32.u64 	%r40, %rd2;
	shl.b32 	%r41, %r40, 7;
	mov.u32 	%r42, _ZZ14calculate_templPfS_S_llllffffffE6temp_t;
	add.s32 	%r43, %r42, %r41;
	cvt.u32.u64 	%r44, %rd1;
	shl.b32 	%r45, %r44, 2;
	add.s32 	%r46, %r43, %r45;
	st.shared.f32 	[%r46], %f23;
	mov.pred 	%p32, 0;
$L__BB0_8:
	ld.param.u64 	%rd63, [_Z14calculate_templPfS_S_llllffffff_param_0];
	bar.sync 	0;
	sub.s64 	%rd58, %rd66, %rd63;
	setp.eq.s64 	%p30, %rd58, -1;
	@%p30 bra 	$L__BB0_12;
	@%p32 bra 	$L__BB0_11;
	cvt.u32.u64 	%r47, %rd2;
	shl.b32 	%r48, %r47, 7;
	mov.u32 	%r49, _ZZ14calculate_templPfS_S_llllffffffE6temp_t;
	add.s32 	%r50, %r49, %r48;
	cvt.u32.u64 	%r51, %rd1;
	shl.b32 	%r52, %r51, 2;
	add.s32 	%r53, %r50, %r52;
	ld.shared.f32 	%f24, [%r53];
	mov.u32 	%r54, %tid.y;
	shl.b32 	%r55, %r54, 7;
	mov.u32 	%r56, _ZZ14calculate_templPfS_S_llllffffffE12temp_on_cuda;
	add.s32 	%r57, %r56, %r55;
	mov.u32 	%r58, %tid.x;
	shl.b32 	%r59, %r58, 2;
	add.s32 	%r60, %r57, %r59;
	st.shared.f32 	[%r60], %f24;
$L__BB0_11:
	bar.sync 	0;
	add.s64 	%rd66, %rd66, 1;
	add.s64 	%rd65, %rd65, -1;
	bra.uni 	$L__BB0_5;
$L__BB0_12:
	@%p32 bra 	$L__BB0_14;
	ld.param.u64 	%rd64, [_Z14calculate_templPfS_S_llllffffff_param_3];
	mov.u32 	%r61, %tid.y;
	shl.b32 	%r62, %r61, 7;
	mov.u32 	%r63, _ZZ14calculate_templPfS_S_llllffffffE6temp_t;
	add.s32 	%r64, %r63, %r62;
	mov.u32 	%r65, %tid.x;
	shl.b32 	%r66, %r65, 2;
	add.s32 	%r67, %r64, %r66;
	ld.shared.f32 	%f25, [%r67];
	cvta.to.global.u64 	%rd59, %rd64;
	shl.b64 	%rd60, %rd6, 2;
	add.s64 	%rd61, %rd59, %rd60;
	st.global.f32 	[%rd61], %f25;
$L__BB0_14:
	ret;

}


// ===== COMPILED SASS (sm_100) =====

	.target	sm_100

	.elftype	@"ET_EXEC"


//--------------------- .note.nv.tkinfo           --------------------------
	.section	.note.nv.tkinfo,"",@"SHT_NOTE"
	.sectionflags	@"SHF_NOTE_NV_TKINFO"
	.tkinfo
        /*0018*/ 	.word	0x00000002
        /*0030*/ 	.string	""
        /*0030*/ 	.string	"ptxas"
        /*0030*/ 	.string	"Cuda compilation tools, release 13.0, V13.0.88"
        /*0030*/ 	.string	"Build cuda_13.0.r13.0/compiler.36424714_0"
        /*0030*/ 	.string	"-arch sm_100 -m 64 "



//--------------------- .note.nv.cuinfo           --------------------------
	.section	.note.nv.cuinfo,"",@"SHT_NOTE"
	.sectionflags	@"SHF_NOTE_NV_CUINFO"
        /*0018*/ 	.short	0x0002
        /*001a*/ 	.short	0x0064
        /*001c*/ 	.short	0x0082
	.zero		2


//--------------------- .nv.info                  --------------------------
	.section	.nv.info,"",@"SHT_CUDA_INFO"
	.align	4


	//----- nvinfo : EIATTR_REGCOUNT
	.align		4
        /*0000*/ 	.byte	0x04, 0x2f
        /*0002*/ 	.short	(.L_1 - .L_0)
	.align		4
.L_0:
        /*0004*/ 	.word	index@(_Z14calculate_templPfS_S_llllffffff)
        /*0008*/ 	.word	0x0000001f


	//----- nvinfo : EIATTR_FRAME_SIZE
	.align		4
.L_1:
        /*000c*/ 	.byte	0x04, 0x11
        /*000e*/ 	.short	(.L_3 - .L_2)
	.align		4
.L_2:
        /*0010*/ 	.word	index@($__internal_1_$__cuda_sm3x_div_rn_noftz_f32_slowpath)
        /*0014*/ 	.word	0x00000000


	//----- nvinfo : EIATTR_FRAME_SIZE
	.align		4
.L_3:
        /*0018*/ 	.byte	0x04, 0x11
        /*001a*/ 	.short	(.L_5 - .L_4)
	.align		4
.L_4:
        /*001c*/ 	.word	index@($__internal_0_$__cuda_sm20_rcp_rn_f32_slowpath)
        /*0020*/ 	.word	0x00000000


	//----- nvinfo : EIATTR_FRAME_SIZE
	.align		4
.L_5:
        /*0024*/ 	.byte	0x04, 0x11
        /*0026*/ 	.short	(.L_7 - .L_6)
	.align		4
.L_6:
        /*0028*/ 	.word	index@(_Z14calculate_templPfS_S_llllffffff)
        /*002c*/ 	.word	0x00000000


	//----- nvinfo : EIATTR_MIN_STACK_SIZE
	.align		4
.L_7:
        /*0030*/ 	.byte	0x04, 0x12
        /*0032*/ 	.short	(.L_9 - .L_8)
	.align		4
.L_8:
        /*0034*/ 	.word	index@(_Z14calculate_templPfS_S_llllffffff)
        /*0038*/ 	.word	0x00000000
.L_9:


//--------------------- .nv.compat                --------------------------
	.section	.nv.compat,"",@"SHT_CUDA_COMPAT_INFO"
	.align	4
        /*0000*/ 	.byte	0x02, 0x09, 0x00, 0x00, 0x02, 0x02, 0x01, 0x00, 0x02, 0x05, 0x05, 0x00, 0x03, 0x07, 0x01, 0x01
        /*0010*/ 	.byte	0x02, 0x03, 0x00, 0x00, 0x02, 0x06, 0x01, 0x00, 0x04, 0x0b, 0x08, 0x00, 0x01, 0x00, 0x00, 0x00
        /*0020*/ 	.byte	0x00, 0x00, 0x00, 0x00


//--------------------- .nv.info._Z14calculate_templPfS_S_llllffffff --------------------------
	.section	.nv.info._Z14calculate_templPfS_S_llllffffff,"",@"SHT_CUDA_INFO"
	.sectionflags	@""
	.align	4


	//----- nvinfo : EIATTR_CUDA_API_VERSION
	.align		4
        /*0000*/ 	.byte	0x04, 0x37
        /*0002*/ 	.short	(.L_11 - .L_10)
.L_10:
        /*0004*/ 	.word	0x00000082


	//----- nvinfo : EIATTR_KPARAM_INFO
	.align		4
.L_11:
        /*0008*/ 	.byte	0x04, 0x17
        /*000a*/ 	.short	(.L_13 - .L_12)
.L_12:
        /*000c*/ 	.word	0x00000000
        /*0010*/ 	.short	0x000d
        /*0012*/ 	.short	0x0054
        /*0014*/ 	.byte	0x00, 0xf0, 0x11, 0x00


	//----- nvinfo : EIATTR_KPARAM_INFO
	.align		4
.L_13:
        /*0018*/ 	.byte	0x04, 0x17
        /*001a*/ 	.short	(.L_15 - .L_14)
.L_14:
        /*001c*/ 	.word	0x00000000
        /*0020*/ 	.short	0x000c
        /*0022*/ 	.short	0x0050
        /*0024*/ 	.byte	0x00, 0xf0, 0x11, 0x00


	//----- nvinfo : EIATTR_KPARAM_INFO
	.align		4
.L_15:
        /*0028*/ 	.byte	0x04, 0x17
        /*002a*/ 	.short	(.L_17 - .L_16)
.L_16:
        /*002c*/ 	.word	0x00000000
        /*0030*/ 	.short	0x000b
        /*0032*/ 	.short	0x004c
        /*0034*/ 	.byte	0x00, 0xf0, 0x11, 0x00


	//----- nvinfo : EIATTR_KPARAM_INFO
	.align		4
.L_17:
        /*0038*/ 	.byte	0x04, 0x17
        /*003a*/ 	.short	(.L_19 - .L_18)
.L_18:
        /*003c*/ 	.word	0x00000000
        /*0040*/ 	.short	0x000a
        /*0042*/ 	.short	0x0048
        /*0044*/ 	.byte	0x00, 0xf0, 0x11, 0x00


	//----- nvinfo : EIATTR_KPARAM_INFO
	.align		4
.L_19:
        /*0048*/ 	.byte	0x04, 0x17
        /*004a*/ 	.short	(.L_21 - .L_20)
.L_20:
        /*004c*/ 	.word	0x00000000
        /*0050*/ 	.short	0x0009
        /*0052*/ 	.short	0x0044
        /*0054*/ 	.byte	0x00, 0xf0, 0x11, 0x00


	//----- nvinfo : EIATTR_KPARAM_INFO
	.align		4
.L_21:
        /*0058*/ 	.byte	0x04, 0x17
        /*005a*/ 	.short	(.L_23 - .L_22)
.L_22:
        /*005c*/ 	.word	0x00000000
        /*0060*/ 	.short	0x0008
        /*0062*/ 	.short	0x0040
        /*0064*/ 	.byte	0x00, 0xf0, 0x11, 0x00


	//----- nvinfo : EIATTR_KPARAM_INFO
	.align		4
.L_23:
        /*0068*/ 	.byte	0x04, 0x17
        /*006a*/ 	.short	(.L_25 - .L_24)
.L_24:
        /*006c*/ 	.word	0x00000000
        /*0070*/ 	.short	0x0007
        /*0072*/ 	.short	0x0038
        /*0074*/ 	.byte	0x00, 0xf0, 0x21, 0x00


	//----- nvinfo : EIATTR_KPARAM_INFO
	.align		4
.L_25:
        /*0078*/ 	.byte	0x04, 0x17
        /*007a*/ 	.short	(.L_27 - .L_26)
.L_26:
        /*007c*/ 	.word	0x00000000
        /*0080*/ 	.short	0x0006
        /*0082*/ 	.short	0x0030
        /*0084*/ 	.byte	0x00, 0xf0, 0x21, 0x00


	//----- nvinfo : EIATTR_KPARAM_INFO
	.align		4
.L_27:
        /*0088*/ 	.byte	0x04, 0x17
        /*008a*/ 	.short	(.L_29 - .L_28)
.L_28:
        /*008c*/ 	.word	0x00000000
        /*0090*/ 	.short	0x0005
        /*0092*/ 	.short	0x0028
        /*0094*/ 	.byte	0x00, 0xf0, 0x21, 0x00


	//----- nvinfo : EIATTR_KPARAM_INFO
	.align		4
.L_29:
        /*0098*/ 	.byte	0x04, 0x17
        /*009a*/ 	.short	(.L_31 - .L_30)
.L_30:
        /*009c*/ 	.word	0x00000000
        /*00a0*/ 	.short	0x0004
        /*00a2*/ 	.short	0x0020
        /*00a4*/ 	.byte	0x00, 0xf0, 0x21, 0x00


	//----- nvinfo : EIATTR_KPARAM_INFO
	.align		4
.L_31:
        /*00a8*/ 	.byte	0x04, 0x17
        /*00aa*/ 	.short	(.L_33 - .L_32)
.L_32:
        /*00ac*/ 	.word	0x00000000
        /*00b0*/ 	.short	0x0003
        /*00b2*/ 	.short	0x0018
        /*00b4*/ 	.byte	0x00, 0xf5, 0x21, 0x00


	//----- nvinfo : EIATTR_KPARAM_INFO
	.align		4
.L_33:
        /*00b8*/ 	.byte	0x04, 0x17
        /*00ba*/ 	.short	(.L_35 - .L_34)
.L_34:
        /*00bc*/ 	.word	0x00000000
        /*00c0*/ 	.short	0x0002
        /*00c2*/ 	.short	0x0010
        /*00c4*/ 	.byte	0x00, 0xf5, 0x21, 0x00


	//----- nvinfo : EIATTR_KPARAM_INFO
	.align		4
.L_35:
        /*00c8*/ 	.byte	0x04, 0x17
        /*00ca*/ 	.short	(.L_37 - .L_36)
.L_36:
        /*00cc*/ 	.word	0x00000000
        /*00d0*/ 	.short	0x0001
        /*00d2*/ 	.short	0x0008
        /*00d4*/ 	.byte	0x00, 0xf5, 0x21, 0x00


	//----- nvinfo : EIATTR_KPARAM_INFO
	.align		4
.L_37:
        /*00d8*/ 	.byte	0x04, 0x17
        /*00da*/ 	.short	(.L_39 - .L_38)
.L_38:
        /*00dc*/ 	.word	0x00000000
        /*00e0*/ 	.short	0x0000
        /*00e2*/ 	.short	0x0000
        /*00e4*/ 	.byte	0x00, 0xf0, 0x21, 0x00


	//----- nvinfo : EIATTR_SPARSE_MMA_MASK
	.align		4
.L_39:
        /*00e8*/ 	.byte	0x03, 0x50
        /*00ea*/ 	.short	0x0000


	//----- nvinfo : EIATTR_MAXREG_COUNT
	.align		4
        /*00ec*/ 	.byte	0x03, 0x1b
        /*00ee*/ 	.short	0x00ff


	//----- nvinfo : EIATTR_NUM_BARRIERS
	.align		4
        /*00f0*/ 	.byte	0x02, 0x4c
        /*00f2*/ 	.byte	0x01
	.zero		1


	//----- nvinfo : EIATTR_MERCURY_ISA_VERSION
	.align		4
        /*00f4*/ 	.byte	0x03, 0x5f
        /*00f6*/ 	.short	0x0101


	//----- nvinfo : EIATTR_VRC_CTA_INIT_COUNT
	.align		4
        /*00f8*/ 	.byte	0x02, 0x4a
	.zero		1
	.zero		1


	//----- nvinfo : EIATTR_EXIT_INSTR_OFFSETS
	.align		4
        /*00fc*/ 	.byte	0x04, 0x1c
        /*00fe*/ 	.short	(.L_41 - .L_40)


	//   ....[0]....
.L_40:
        /*0100*/ 	.word	0x000011a0


	//   ....[1]....
        /*0104*/ 	.word	0x00001280


	//----- nvinfo : EIATTR_CRS_STACK_SIZE
	.align		4
.L_41:
        /*0108*/ 	.byte	0x04, 0x1e
        /*010a*/ 	.short	(.L_43 - .L_42)
.L_42:
        /*010c*/ 	.word	0x00000000


	//----- nvinfo : EIATTR_CBANK_PARAM_SIZE
	.align		4
.L_43:
        /*0110*/ 	.byte	0x03, 0x19
        /*0112*/ 	.short	0x0058


	//----- nvinfo : EIATTR_PARAM_CBANK
	.align		4
        /*0114*/ 	.byte	0x04, 0x0a
        /*0116*/ 	.short	(.L_45 - .L_44)
	.align		4
.L_44:
        /*0118*/ 	.word	index@(.nv.constant0._Z14calculate_templPfS_S_llllffffff)
        /*011c*/ 	.short	0x0380
        /*011e*/ 	.short	0x0058


	//----- nvinfo : EIATTR_SW_WAR
	.align		4
.L_45:
        /*0120*/ 	.byte	0x04, 0x36
        /*0122*/ 	.short	(.L_47 - .L_46)
.L_46:
        /*0124*/ 	.word	0x00000008
.L_47:


//--------------------- .nv.callgraph             --------------------------
	.section	.nv.callgraph,"",@"SHT_CUDA_CALLGRAPH"
	.align	4
	.sectionentsize	8
	.align		4
        /*0000*/ 	.word	0x00000000
	.align		4
        /*0004*/ 	.word	0xffffffff
	.align		4
        /*0008*/ 	.word	0x00000000
	.align		4
        /*000c*/ 	.word	0xfffffffe
	.align		4
        /*0010*/ 	.word	0x00000000
	.align		4
        /*0014*/ 	.word	0xfffffffd
	.align		4
        /*0018*/ 	.word	0x00000000
	.align		4
        /*001c*/ 	.word	0xfffffffc


//--------------------- .text._Z14calculate_templPfS_S_llllffffff --------------------------
	.section	.text._Z14calculate_templPfS_S_llllffffff,"ax",@progbits
	.align	128
        .global         _Z14calculate_templPfS_S_llllffffff
        .type           _Z14calculate_templPfS_S_llllffffff,@function
        .size           _Z14calculate_templPfS_S_llllffffff,(.L_x_26 - _Z14calculate_templPfS_S_llllffffff)
        .other          _Z14calculate_templPfS_S_llllffffff,@"STO_CUDA_ENTRY STV_DEFAULT"
_Z14calculate_templPfS_S_llllffffff:
.text._Z14calculate_templPfS_S_llllffffff:
[----:B------:R-:W-:Y:S08]  /*0000*/  LDC R1, c[0x0][0x37c] ;  /* 0x0000df00ff017b82 */ /* 0x000ff00000000800 */
[----:B------:R-:W0:Y:S01]  /*0010*/  LDC R6, c[0x0][0x3c0] ;  /* 0x0000f000ff067b82 */ /* 0x000e220000000800 */
[----:B------:R-:W1:Y:S01]  /*0020*/  LDCU UR4, c[0x0][0x3d0] ;  /* 0x00007a00ff0477ac */ /* 0x000e620008000800 */
[----:B------:R-:W2:Y:S01]  /*0030*/  S2R R0, SR_TID.X ;  /* 0x0000000000007919 */ /* 0x000ea20000002100 */
[----:B------:R-:W3:Y:S05]  /*0040*/  S2R R2, SR_TID.Y ;  /* 0x0000000000027919 */ /* 0x000eea0000002200 */
[----:B------:R-:W4:Y:S08]  /*0050*/  S2UR UR12, SR_CTAID.X ;  /* 0x00000000000c79c3 */ /* 0x000f300000002500 */
[----:B------:R-:W0:Y:S01]  /*0060*/  S2UR UR13, SR_CTAID.Y ;  /* 0x00000000000d79c3 */ /* 0x000e220000002600 */
[----:B-1----:R-:W-:Y:S01]  /*0070*/  IMAD.U32 R7, RZ, RZ, UR4 ;  /* 0x00000004ff077e24 */ /* 0x002fe2000f8e00ff */
[----:B0-----:R-:W0:Y:S08]  /*0080*/  MUFU.RCP R3, R6 ;  /* 0x0000000600037308 */ /* 0x001e300000001000 */
[----:B------:R-:W1:Y:S01]  /*0090*/  FCHK P0, R7, R6 ;  /* 0x0000000607007302 */ /* 0x000e620000000000 */
[----:B0-----:R-:W-:-:S04]  /*00a0*/  FFMA R4, R3, -R6, 1 ;  /* 0x3f80000003047423 */ /* 0x001fc80000000806 */
[----:B------:R-:W-:-:S04]  /*00b0*/  FFMA R3, R3, R4, R3 ;  /* 0x0000000403037223 */ /* 0x000fc80000000003 */
[----:B------:R-:W-:-:S04]  /*00c0*/  FFMA R10, R3, UR4, RZ ;  /* 0x00000004030a7c23 */ /* 0x000fc800080000ff */
[----:B------:R-:W-:-:S04]  /*00d0*/  FFMA R5, R10, -R6, UR4 ;  /* 0x000000040a057e23 */ /* 0x000fc80008000806 */
[----:B------:R-:W-:Y:S01]  /*00e0*/  FFMA R10, R3, R5, R10 ;  /* 0x00000005030a7223 */ /* 0x000fe2000000000a */
[----:B-1234-:R-:W-:Y:S06]  /*00f0*/  @!P0 BRA `(.L_x_0) ;  /* 0x00000000000c8947 */ /* 0x01efec0003800000 */
[----:B------:R-:W-:-:S07]  /*0100*/  MOV R6, 0x120 ;  /* 0x0000012000067802 */ /* 0x000fce0000000f00 */
[----:B------:R-:W-:Y:S05]  /*0110*/  CALL.REL.NOINC `($__internal_1_$__cuda_sm3x_div_rn_noftz_f32_slowpath) ;  /* 0x0000001400287944 */ /* 0x000fea0003c00000 */
[----:B------:R-:W-:-:S07]  /*0120*/  IMAD.MOV.U32 R10, RZ, RZ, R3 ;  /* 0x000000ffff0a7224 */ /* 0x000fce00078e0003 */
.L_x_0:
[----:B------:R-:W0:Y:S01]  /*0130*/  LDCU.128 UR16, c[0x0][0x3b0] ;  /* 0x00007600ff1077ac */ /* 0x000e220008000c00 */
[----:B------:R-:W1:Y:S01]  /*0140*/  LDCU.64 UR22, c[0x0][0x380] ;  /* 0x00007000ff1677ac */ /* 0x000e620008000a00 */
[----:B------:R-:W2:Y:S01]  /*0150*/  LDCU.128 UR4, c[0x0][0x3a0] ;  /* 0x00007400ff0477ac */ /* 0x000ea20008000c00 */
[----:B------:R-:W3:Y:S01]  /*0160*/  LDCU.64 UR20, c[0x0][0x358] ;  /* 0x00006b00ff1477ac */ /* 0x000ee20008000a00 */
[----:B0-----:R-:W-:Y:S02]  /*0170*/  UIADD3 UR8, UP1, UPT, URZ, -UR18, URZ ;  /* 0x80000012ff087290 */ /* 0x001fe4000ff3e0ff */
[----:B------:R-:W-:Y:S02]  /*0180*/  UIADD3 UR10, UP2, UPT, URZ, -UR16, URZ ;  /* 0x80000010ff0a7290 */ /* 0x000fe4000ff5e0ff */
[----:B-1----:R-:W-:Y:S02]  /*0190*/  USHF.L.U64.HI UR15, UR22, 0x1, UR23 ;  /* 0x00000001160f7899 */ /* 0x002fe40008010217 */
[----:B------:R-:W-:-:S02]  /*01a0*/  ULEA UR14, UP0, -UR22, 0x20, 0x1 ;  /* 0x00000020160e7891 */ /* 0x000fc4000f8009ff */
[----:B------:R-:W-:Y:S02]  /*01b0*/  UIADD3.X UR9, UPT, UPT, URZ, ~UR19, URZ, UP1, !UPT ;  /* 0x80000013ff097290 */ /* 0x000fe40008ffe4ff */
[----:B------:R-:W-:Y:S02]  /*01c0*/  UIADD3.X UR11, UPT, UPT, URZ, ~UR17, URZ, UP2, !UPT ;  /* 0x80000011ff0b7290 */ /* 0x000fe400097fe4ff */
[----:B------:R-:W-:Y:S02]  /*01d0*/  UIADD3.X UR15, UPT, UPT, URZ, ~UR15, URZ, UP0, !UPT ;  /* 0x8000000fff0f7290 */ /* 0x000fe400087fe4ff */
[----:B------:R-:W-:Y:S02]  /*01e0*/  UIMAD.WIDE.U32 UR8, UR13, UR14, UR8 ;  /* 0x0000000e0d0872a5 */ /* 0x000fe4000f8e0008 */
[----:B------:R-:W-:Y:S02]  /*01f0*/  UIMAD.WIDE.U32 UR10, UR12, UR14, UR10 ;  /* 0x0000000e0c0a72a5 */ /* 0x000fe4000f8e000a */
[----:B------:R-:W-:-:S02]  /*0200*/  UIMAD UR18, UR15, UR13, URZ ;  /* 0x0000000d0f1272a4 */ /* 0x000fc4000f8e02ff */
[----:B------:R-:W-:Y:S01]  /*0210*/  UIMAD UR17, UR15, UR12, URZ ;  /* 0x0000000c0f1172a4 */ /* 0x000fe2000f8e02ff */
[----:B------:R-:W-:Y:S01]  /*0220*/  IADD3 R3, P2, PT, R2, UR8, RZ ;  /* 0x0000000802037c10 */ /* 0x000fe2000ff5e0ff */
[----:B------:R-:W-:Y:S01]  /*0230*/  UIADD3 UR18, UPT, UPT, UR9, UR18, URZ ;  /* 0x0000001209127290 */ /* 0x000fe2000fffe0ff */
[----:B------:R-:W-:Y:S01]  /*0240*/  IADD3 R8, P3, PT, R0, UR10, RZ ;  /* 0x0000000a00087c10 */ /* 0x000fe2000ff7e0ff */
[----:B------:R-:W-:Y:S01]  /*0250*/  UIADD3 UR17, UPT, UPT, UR11, UR17, URZ ;  /* 0x000000110b117290 */ /* 0x000fe2000fffe0ff */
[----:B--2---:R-:W-:Y:S02]  /*0260*/  ISETP.GE.U32.AND P1, PT, R3, UR6, PT ;  /* 0x0000000603007c0c */ /* 0x004fe4000bf26070 */
[----:B------:R-:W-:Y:S01]  /*0270*/  ISETP.GE.U32.AND P0, PT, R8, UR4, PT ;  /* 0x0000000408007c0c */ /* 0x000fe2000bf06070 */
[----:B------:R-:W-:Y:S02]  /*0280*/  IMAD.X R11, RZ, RZ, UR18, P2 ;  /* 0x00000012ff0b7e24 */ /* 0x000fe400090e06ff */
[----:B------:R-:W-:-:S02]  /*0290*/  IMAD.X R9, RZ, RZ, UR17, P3 ;  /* 0x00000011ff097e24 */ /* 0x000fc400098e06ff */
[C---:B------:R-:W-:Y:S01]  /*02a0*/  IMAD R12, R11.reuse, UR4, RZ ;  /* 0x000000040b0c7c24 */ /* 0x040fe2000f8e02ff */
[----:B------:R-:W-:Y:S02]  /*02b0*/  ISETP.GE.AND.EX P1, PT, R11, UR7, PT, P1 ;  /* 0x000000070b007c0c */ /* 0x000fe4000bf26310 */
[----:B------:R-:W-:Y:S02]  /*02c0*/  ISETP.GE.AND.EX P0, PT, R9, UR5, PT, P0 ;  /* 0x0000000509007c0c */ /* 0x000fe4000bf06300 */
[----:B------:R-:W-:Y:S01]  /*02d0*/  ISETP.LT.OR P1, PT, R11, RZ, P1 ;  /* 0x000000ff0b00720c */ /* 0x000fe20000f21670 */
[----:B------:R-:W-:Y:S01]  /*02e0*/  IMAD R11, R3, UR5, R12 ;  /* 0x00000005030b7c24 */ /* 0x000fe2000f8e020c */
[----:B------:R-:W-:Y:S01]  /*02f0*/  ISETP.LT.OR P0, PT, R9, RZ, P0 ;  /* 0x000000ff0900720c */ /* 0x000fe20000701670 */
[----:B------:R-:W-:-:S03]  /*0300*/  IMAD.WIDE.U32 R8, R3, UR4, R8 ;  /* 0x0000000403087c25 */ /* 0x000fc6000f8e0008 */
[----:B------:R-:W-:Y:S01]  /*0310*/  PLOP3.LUT P0, PT, P1, P0, PT, 0xf8, 0x8f ;  /* 0x00000000008f781c */ /* 0x000fe20000f01f70 */
[----:B------:R-:W-:-:S12]  /*0320*/  IMAD.IADD R3, R9, 0x1, R11 ;  /* 0x0000000109037824 */ /* 0x000fd800078e020b */
[----:B------:R-:W0:Y:S01]  /*0330*/  @!P0 LDC.64 R6, c[0x0][0x390] ;  /* 0x0000e400ff068b82 */ /* 0x000e220000000a00 */
[C---:B------:R-:W-:Y:S01]  /*0340*/  @!P0 IMAD.SHL.U32 R11, R8.reuse, 0x4, RZ ;  /* 0x00000004080b8824 */ /* 0x040fe200078e00ff */
[----:B------:R-:W-:-:S06]  /*0350*/  @!P0 SHF.L.U64.HI R12, R8, 0x2, R3 ;  /* 0x00000002080c8819 */ /* 0x000fcc0000010203 */
[----:B------:R-:W1:Y:S01]  /*0360*/  @!P0 LDC.64 R4, c[0x0][0x388] ;  /* 0x0000e200ff048b82 */ /* 0x000e620000000a00 */
[----:B0-----:R-:W-:-:S05]  /*0370*/  @!P0 IADD3 R6, P1, PT, R11, R6, RZ ;  /* 0x000000060b068210 */ /* 0x001fca0007f3e0ff */
[----:B------:R-:W-:Y:S01]  /*0380*/  @!P0 IMAD.X R7, R12, 0x1, R7, P1 ;  /* 0x000000010c078824 */ /* 0x000fe200008e0607 */
[----:B-1----:R-:W-:-:S04]  /*0390*/  @!P0 IADD3 R4, P2, PT, R11, R4, RZ ;  /* 0x000000040b048210 */ /* 0x002fc80007f5e0ff */
[----:B---3--:R0:W2:Y:S01]  /*03a0*/  @!P0 LDG.E R11, desc[UR20][R6.64] ;  /* 0x00000014060b8981 */ /* 0x0080a2000c1e1900 */
[----:B------:R-:W-:-:S05]  /*03b0*/  @!P0 IMAD.X R5, R12, 0x1, R5, P2 ;  /* 0x000000010c058824 */ /* 0x000fca00010e0605 */
[----:B------:R1:W3:Y:S01]  /*03c0*/  @!P0 LDG.E R12, desc[UR20][R4.64] ;  /* 0x00000014040c8981 */ /* 0x0002e2000c1e1900 */
[----:B------:R-:W4:Y:S01]  /*03d0*/  S2UR UR12, SR_CgaCtaId ;  /* 0x00000000000c79c3 */ /* 0x000f220000008800 */
[----:B------:R-:W-:Y:S02]  /*03e0*/  UMOV UR9, 0x400 ;  /* 0x0000040000097882 */ /* 0x000fe40000000000 */
[----:B------:R-:W-:Y:S02]  /*03f0*/  UIADD3 UR11, UPT, UPT, UR9, 0x1000, URZ ;  /* 0x00001000090b7890 */ /* 0x000fe4000fffe0ff */
[----:B------:R-:W-:Y:S02]  /*0400*/  UIADD3 UR14, UP5, UPT, UR10, 0x1f, URZ ;  /* 0x0000001f0a0e7890 */ /* 0x000fe4000ffbe0ff */
[----:B------:R-:W-:Y:S02]  /*0410*/  UIADD3 UR15, UP4, UPT, UR8, 0x1f, URZ ;  /* 0x0000001f080f7890 */ /* 0x000fe4000ff9e0ff */
[----:B------:R-:W-:-:S02]  /*0420*/  ULOP3.LUT UR13, URZ, UR8, URZ, 0x33, !UPT ;  /* 0x00000008ff0d7292 */ /* 0x000fc4000f8e33ff */
[----:B----4-:R-:W-:Y:S02]  /*0430*/  ULEA UR9, UR12, UR9, 0x18 ;  /* 0x000000090c097291 */ /* 0x010fe4000f8ec0ff */
[----:B------:R-:W-:-:S04]  /*0440*/  ULEA UR11, UR12, UR11, 0x18 ;  /* 0x0000000b0c0b7291 */ /* 0x000fc8000f8ec0ff */
[C---:B0-----:R-:W-:Y:S02]  /*0450*/  LEA R7, R2.reuse, UR9, 0x7 ;  /* 0x0000000902077c11 */ /* 0x041fe4000f8e38ff */
[----:B-1----:R-:W-:Y:S01]  /*0460*/  LEA R5, R2, UR11, 0x7 ;  /* 0x0000000b02057c11 */ /* 0x002fe2000f8e38ff */
[----:B------:R-:W-:Y:S02]  /*0470*/  ULOP3.LUT UR12, URZ, UR10, URZ, 0x33, !UPT ;  /* 0x0000000aff0c7292 */ /* 0x000fe4000f8e33ff */
[C---:B------:R-:W-:Y:S02]  /*0480*/  IMAD R4, R0.reuse, 0x4, R7 ;  /* 0x0000000400047824 */ /* 0x040fe400078e0207 */
[----:B------:R-:W-:Y:S01]  /*0490*/  IMAD R5, R0, 0x4, R5 ;  /* 0x0000000400057824 */ /* 0x000fe200078e0205 */
[----:B------:R-:W-:Y:S02]  /*04a0*/  UISETP.GE.U32.AND UP1, UPT, UR14, UR4, UPT ;  /* 0x000000040e00728c */ /* 0x000fe4000bf26070 */
[----:B------:R-:W-:-:S02]  /*04b0*/  UIADD3 UR4, UP2, UPT, UR12, UR4, URZ ;  /* 0x000000040c047290 */ /* 0x000fc4000ff5e0ff */
[----:B------:R-:W-:Y:S02]  /*04c0*/  UISETP.GE.U32.AND UP0, UPT, UR15, UR6, UPT ;  /* 0x000000060f00728c */ /* 0x000fe4000bf06070 */
[----:B------:R-:W-:Y:S02]  /*04d0*/  UIADD3 UR13, UP3, UPT, UR13, UR6, URZ ;  /* 0x000000060d0d7290 */ /* 0x000fe4000ff7e0ff */
[----:B------:R-:W-:Y:S02]  /*04e0*/  UIADD3.X UR12, UPT, UPT, URZ, UR17, URZ, UP5, !UPT ;  /* 0x00000011ff0c7290 */ /* 0x000fe4000affe4ff */
[----:B------:R-:W-:Y:S02]  /*04f0*/  UIADD3.X UR15, UPT, UPT, URZ, UR18, URZ, UP4, !UPT ;  /* 0x00000012ff0f7290 */ /* 0x000fe4000a7fe4ff */
[----:B------:R-:W-:Y:S02]  /*0500*/  ULOP3.LUT UR14, URZ, UR18, URZ, 0x33, !UPT ;  /* 0x00000012ff0e7292 */ /* 0x000fe4000f8e33ff */
[----:B------:R-:W-:-:S02]  /*0510*/  ULOP3.LUT UR6, URZ, UR17, URZ, 0x33, !UPT ;  /* 0x00000011ff067292 */ /* 0x000fc4000f8e33ff */
[----:B------:R-:W-:Y:S02]  /*0520*/  UISETP.GE.AND.EX UP1, UPT, UR12, UR5, UPT, UP1 ;  /* 0x000000050c00728c */ /* 0x000fe4000bf26310 */
[----:B------:R-:W-:Y:S02]  /*0530*/  UISETP.GE.AND.EX UP0, UPT, UR15, UR7, UPT, UP0 ;  /* 0x000000070f00728c */ /* 0x000fe4000bf06300 */
[----:B------:R-:W-:Y:S02]  /*0540*/  UIADD3.X UR14, UPT, UPT, UR14, UR7, URZ, UP3, !UPT ;  /* 0x000000070e0e7290 */ /* 0x000fe40009ffe4ff */
[----:B------:R-:W-:Y:S02]  /*0550*/  UIADD3.X UR5, UPT, UPT, UR6, UR5, URZ, UP2, !UPT ;  /* 0x0000000506057290 */ /* 0x000fe400097fe4ff */
[----:B------:R-:W-:Y:S02]  /*0560*/  UISETP.GE.U32.AND UP2, UPT, UR22, 0x1, UPT ;  /* 0x000000011600788c */ /* 0x000fe4000bf46070 */
[----:B------:R-:W-:-:S02]  /*0570*/  USEL UR13, UR13, 0x1f, UP0 ;  /* 0x0000001f0d0d7887 */ /* 0x000fc40008000000 */
[----:B------:R-:W-:Y:S02]  /*0580*/  USEL UR14, UR14, URZ, UP0 ;  /* 0x000000ff0e0e7287 */ /* 0x000fe40008000000 */
[----:B------:R-:W-:Y:S02]  /*0590*/  UISETP.GE.AND.EX UP0, UPT, UR23, URZ, UPT, UP2 ;  /* 0x000000ff1700728c */ /* 0x000fe4000bf06320 */
[----:B------:R-:W-:Y:S02]  /*05a0*/  UIADD3 UR8, UP3, UPT, URZ, -UR8, URZ ;  /* 0x80000008ff087290 */ /* 0x000fe4000ff7e0ff */
[----:B------:R-:W-:Y:S02]  /*05b0*/  UIADD3 UR10, UP4, UPT, URZ, -UR10, URZ ;  /* 0x8000000aff0a7290 */ /* 0x000fe4000ff9e0ff */
[----:B------:R-:W-:Y:S02]  /*05c0*/  USHF.R.S32.HI UR15, URZ, 0x1f, UR18 ;  /* 0x0000001fff0f7899 */ /* 0x000fe40008011412 */
[----:B------:R-:W-:-:S02]  /*05d0*/  USHF.R.S32.HI UR16, URZ, 0x1f, UR18 ;  /* 0x0000001fff107899 */ /* 0x000fc40008011412 */
[----:B------:R-:W-:Y:S02]  /*05e0*/  USHF.R.S32.HI UR11, URZ, 0x1f, UR17 ;  /* 0x0000001fff0b7899 */ /* 0x000fe40008011411 */
[----:B------:R-:W-:Y:S02]  /*05f0*/  USHF.R.S32.HI UR12, URZ, 0x1f, UR17 ;  /* 0x0000001fff0c7899 */ /* 0x000fe40008011411 */
[----:B------:R-:W-:Y:S02]  /*0600*/  UIADD3.X UR18, UPT, UPT, URZ, ~UR18, URZ, UP3, !UPT ;  /* 0x80000012ff127290 */ /* 0x000fe40009ffe4ff */
[----:B------:R-:W-:Y:S02]  /*0610*/  UIADD3.X UR17, UPT, UPT, URZ, ~UR17, URZ, UP4, !UPT ;  /* 0x80000011ff117290 */ /* 0x000fe4000a7fe4ff */
[----:B------:R-:W-:Y:S02]  /*0620*/  ULOP3.LUT UR15, UR15, UR8, URZ, 0xc0, !UPT ;  /* 0x000000080f0f7292 */ /* 0x000fe4000f8ec0ff */
[----:B------:R-:W-:-:S02]  /*0630*/  ULOP3.LUT UR11, UR11, UR10, URZ, 0xc0, !UPT ;  /* 0x0000000a0b0b7292 */ /* 0x000fc4000f8ec0ff */
[----:B------:R-:W-:Y:S02]  /*0640*/  ULOP3.LUT UR16, UR16, UR18, URZ, 0xc0, !UPT ;  /* 0x0000001210107292 */ /* 0x000fe4000f8ec0ff */
[----:B------:R-:W-:Y:S02]  /*0650*/  ULOP3.LUT UR12, UR12, UR17, URZ, 0xc0, !UPT ;  /* 0x000000110c0c7292 */ /* 0x000fe4000f8ec0ff */
[----:B------:R-:W-:Y:S02]  /*0660*/  USEL UR8, UR4, 0x1f, UP1 ;  /* 0x0000001f04087887 */ /* 0x000fe40008800000 */
[----:B------:R-:W-:Y:S01]  /*0670*/  USEL UR10, UR5, URZ, UP1 ;  /* 0x000000ff050a7287 */ /* 0x000fe20008800000 */
[----:B--2---:R0:W-:Y:S04]  /*0680*/  @!P0 STS [R4], R11 ;  /* 0x0000000b04008388 */ /* 0x0041e80000000800 */
[----:B---3--:R0:W-:Y:S01]  /*0690*/  @!P0 STS [R5], R12 ;  /* 0x0000000c05008388 */ /* 0x0081e20000000800 */
[----:B------:R-:W-:Y:S06]  /*06a0*/  BAR.SYNC.DEFER_BLOCKING 0x0 ;  /* 0x0000000000007b1d */ /* 0x000fec0000010000 */
[----:B------:R-:W-:Y:S05]  /*06b0*/  BRA.U !UP0, `(.L_x_1) ;  /* 0x0000000908b87547 */ /* 0x000fea000b800000 */
[----:B------:R-:W1:Y:S01]  /*06c0*/  LDC R15, c[0x0][0x3c8] ;  /* 0x0000f200ff0f7b82 */ /* 0x000e620000000800 */
[C---:B------:R-:W-:Y:S02]  /*06d0*/  IADD3 R13, P3, PT, R2.reuse, -0x1, RZ ;  /* 0xffffffff020d7810 */ /* 0x040fe40007f7e0ff */
[----:B0-----:R-:W-:Y:S02]  /*06e0*/  IADD3 R5, P2, PT, R2, 0x1, RZ ;  /* 0x0000000102057810 */ /* 0x001fe40007f5e0ff */
[----:B------:R-:W-:Y:S01]  /*06f0*/  ISETP.GT.U32.AND P0, PT, R13, UR15, PT ;  /* 0x0000000f0d007c0c */ /* 0x000fe2000bf04070 */
[----:B------:R-:W-:Y:S01]  /*0700*/  IMAD.X R6, RZ, RZ, -0x1, P3 ;  /* 0xffffffffff067424 */ /* 0x000fe200018e06ff */
[----:B------:R-:W-:Y:S01]  /*0710*/  ISETP.LT.U32.AND P1, PT, R5, UR13, PT ;  /* 0x0000000d05007c0c */ /* 0x000fe2000bf21070 */
[----:B------:R-:W-:-:S03]  /*0720*/  IMAD.X R11, RZ, RZ, RZ, P2 ;  /* 0x000000ffff0b7224 */ /* 0x000fc600010e06ff */
[----:B------:R-:W-:Y:S02]  /*0730*/  ISETP.GT.AND.EX P0, PT, R6, UR16, PT, P0 ;  /* 0x0000001006007c0c */ /* 0x000fe4000bf04300 */
[----:B------:R-:W-:Y:S02]  /*0740*/  ISETP.LT.AND.EX P1, PT, R11, UR14, PT, P1 ;  /* 0x0000000e0b007c0c */ /* 0x000fe4000bf21310 */
[----:B------:R-:W-:Y:S01]  /*0750*/  SEL R13, R13, UR15, P0 ;  /* 0x0000000f0d0d7c07 */ /* 0x000fe20008000000 */
[----:B------:R-:W0:Y:S01]  /*0760*/  F2F.F64.F32 R10, R10 ;  /* 0x0000000a000a7310 */ /* 0x000e220000201800 */
[----:B------:R-:W-:Y:S02]  /*0770*/  SEL R5, R5, UR13, P1 ;  /* 0x0000000d05057c07 */ /* 0x000fe40008800000 */
[----:B------:R-:W-:Y:S02]  /*0780*/  LEA R13, R13, UR9, 0x7 ;  /* 0x000000090d0d7c11 */ /* 0x000fe4000f8e38ff */
[----:B------:R-:W-:Y:S01]  /*0790*/  LEA R5, R5, UR9, 0x7 ;  /* 0x0000000905057c11 */ /* 0x000fe2000f8e38ff */
[----:B-1----:R-:W-:-:S05]  /*07a0*/  VIADD R4, R15, 0x1800000 ;  /* 0x018000000f047836 */ /* 0x002fca0000000000 */
[----:B------:R-:W-:-:S04]  /*07b0*/  LOP3.LUT R4, R4, 0x7f800000, RZ, 0xc0, !PT ;  /* 0x7f80000004047812 */ /* 0x000fc800078ec0ff */
[----:B------:R-:W-:Y:S01]  /*07c0*/  ISETP.GT.U32.AND P0, PT, R4, 0x1ffffff, PT ;  /* 0x01ffffff0400780c */ /* 0x000fe20003f04070 */
[C---:B------:R-:W-:Y:S02]  /*07d0*/  IMAD R4, R0.reuse, 0x4, R5 ;  /* 0x0000000400047824 */ /* 0x040fe400078e0205 */
[----:B------:R-:W-:-:S10]  /*07e0*/  IMAD R5, R0, 0x4, R13 ;  /* 0x0000000400057824 */ /* 0x000fd400078e020d */
[----:B0-----:R-:W-:Y:S05]  /*07f0*/  @P0 BRA `(.L_x_2) ;  /* 0x0000000000180947 */ /* 0x001fea0003800000 */
[----:B------:R-:W0:Y:S01]  /*0800*/  LDCU UR4, c[0x0][0x3c8] ;  /* 0x00007900ff0477ac */ /* 0x000e220008000800 */
[----:B------:R-:W-:Y:S01]  /*0810*/  MOV R18, 0x840 ;  /* 0x0000084000127802 */ /* 0x000fe20000000f00 */
[----:B0-----:R-:W-:-:S07]  /*0820*/  IMAD.U32 R16, RZ, RZ, UR4 ;  /* 0x00000004ff107e24 */ /* 0x001fce000f8e00ff */
[----:B------:R-:W-:Y:S05]  /*0830*/  CALL.REL.NOINC `($__internal_0_$__cuda_sm20_rcp_rn_f32_slowpath) ;  /* 0x0000000800947944 */ /* 0x000fea0003c00000 */
[----:B------:R-:W-:Y:S01]  /*0840*/  IMAD.MOV.U32 R12, RZ, RZ, R17 ;  /* 0x000000ffff0c7224 */ /* 0x000fe200078e0011 */
[----:B------:R-:W-:Y:S06]  /*0850*/  BRA `(.L_x_3) ;  /* 0x0000000000107947 */ /* 0x000fec0003800000 */
.L_x_2:
[----:B------:R-:W0:Y:S02]  /*0860*/  MUFU.RCP R12, R15 ;  /* 0x0000000f000c7308 */ /* 0x000e240000001000 */
[----:B0-----:R-:W-:-:S04]  /*0870*/  FFMA R6, R12, R15, -1 ;  /* 0xbf8000000c067423 */ /* 0x001fc8000000000f */
[----:B------:R-:W-:-:S04]  /*0880*/  FADD.FTZ R13, -R6, -RZ ;  /* 0x800000ff060d7221 */ /* 0x000fc80000010100 */
[----:B------:R-:W-:-:S07]  /*0890*/  FFMA R12, R12, R13, R12 ;  /* 0x0000000d0c0c7223 */ /* 0x000fce000000000c */
.L_x_3:
[----:B------:R-:W0:Y:S01]  /*08a0*/  LDC R17, c[0x0][0x3c4] ;  /* 0x0000f100ff117b82 */ /* 0x000e220000000800 */
[C---:B------:R-:W-:Y:S02]  /*08b0*/  IADD3 R14, P3, PT, R0.reuse, -0x1, RZ ;  /* 0xffffffff000e7810 */ /* 0x040fe40007f7e0ff */
[----:B------:R-:W-:Y:S02]  /*08c0*/  IADD3 R15, P2, PT, R0, 0x1, RZ ;  /* 0x00000001000f7810 */ /* 0x000fe40007f5e0ff */
[----:B------:R-:W-:Y:S01]  /*08d0*/  ISETP.GT.U32.AND P0, PT, R14, UR11, PT ;  /* 0x0000000b0e007c0c */ /* 0x000fe2000bf04070 */
[----:B------:R-:W-:Y:S01]  /*08e0*/  IMAD.X R13, RZ, RZ, -0x1, P3 ;  /* 0xffffffffff0d7424 */ /* 0x000fe200018e06ff */
[----:B------:R-:W-:Y:S01]  /*08f0*/  ISETP.LT.U32.AND P1, PT, R15, UR8, PT ;  /* 0x000000080f007c0c */ /* 0x000fe2000bf21070 */
[----:B------:R-:W-:-:S03]  /*0900*/  IMAD.X R16, RZ, RZ, RZ, P2 ;  /* 0x000000ffff107224 */ /* 0x000fc600010e06ff */
[----:B------:R-:W-:Y:S02]  /*0910*/  ISETP.GT.AND.EX P0, PT, R13, UR12, PT, P0 ;  /* 0x0000000c0d007c0c */ /* 0x000fe4000bf04300 */
[----:B------:R-:W1:Y:S01]  /*0920*/  F2F.F64.F32 R12, R12 ;  /* 0x0000000c000c7310 */ /* 0x000e620000201800 */
[----:B------:R-:W-:Y:S02]  /*0930*/  ISETP.LT.AND.EX P1, PT, R16, UR10, PT, P1 ;  /* 0x0000000a10007c0c */ /* 0x000fe4000bf21310 */
[----:B------:R-:W-:Y:S01]  /*0940*/  SEL R14, R14, UR11, P0 ;  /* 0x0000000b0e0e7c07 */ /* 0x000fe20008000000 */
[----:B0-----:R-:W-:-:S05]  /*0950*/  VIADD R6, R17, 0x1800000 ;  /* 0x0180000011067836 */ /* 0x001fca0000000000 */
[----:B------:R-:W-:-:S04]  /*0960*/  LOP3.LUT R6, R6, 0x7f800000, RZ, 0xc0, !PT ;  /* 0x7f80000006067812 */ /* 0x000fc800078ec0ff */
[----:B------:R-:W-:Y:S02]  /*0970*/  ISETP.GT.U32.AND P2, PT, R6, 0x1ffffff, PT ;  /* 0x01ffffff0600780c */ /* 0x000fe40003f44070 */
[----:B------:R-:W-:-:S05]  /*0980*/  SEL R6, R15, UR8, P1 ;  /* 0x000000080f067c07 */ /* 0x000fca0008800000 */
[--C-:B------:R-:W-:Y:S02]  /*0990*/  IMAD R6, R6, 0x4, R7.reuse ;  /* 0x0000000406067824 */ /* 0x100fe400078e0207 */
[----:B------:R-:W-:-:S04]  /*09a0*/  IMAD R7, R14, 0x4, R7 ;  /* 0x000000040e077824 */ /* 0x000fc800078e0207 */
[----:B-1----:R-:W-:Y:S05]  /*09b0*/  @P2 BRA `(.L_x_4) ;  /* 0x0000000000142947 */ /* 0x002fea0003800000 */
[----:B------:R-:W0:Y:S01]  /*09c0*/  LDC R16, c[0x0][0x3c4] ;  /* 0x0000f100ff107b82 */ /* 0x000e220000000800 */
[----:B------:R-:W-:-:S07]  /*09d0*/  MOV R18, 0x9f0 ;  /* 0x000009f000127802 */ /* 0x000fce0000000f00 */
[----:B0-----:R-:W-:Y:S05]  /*09e0*/  CALL.REL.NOINC `($__internal_0_$__cuda_sm20_rcp_rn_f32_slowpath) ;  /* 0x0000000800287944 */ /* 0x001fea0003c00000 */
[----:B------:R-:W-:Y:S01]  /*09f0*/  IMAD.MOV.U32 R14, RZ, RZ, R17 ;  /* 0x000000ffff0e7224 */ /* 0x000fe200078e0011 */
[----:B------:R-:W-:Y:S06]  /*0a00*/  BRA `(.L_x_5) ;  /* 0x0000000000107947 */ /* 0x000fec0003800000 */
.L_x_4:
[----:B------:R-:W0:Y:S02]  /*0a10*/  MUFU.RCP R14, R17 ;  /* 0x00000011000e7308 */ /* 0x000e240000001000 */
[----:B0-----:R-:W-:-:S04]  /*0a20*/  FFMA R15, R14, R17, -1 ;  /* 0xbf8000000e0f7423 */ /* 0x001fc80000000011 */
[----:B------:R-:W-:-:S04]  /*0a30*/  FADD.FTZ R15, -R15, -RZ ;  /* 0x800000ff0f0f7221 */ /* 0x000fc80000010100 */
[----:B------:R-:W-:-:S07]  /*0a40*/  FFMA R14, R14, R15, R14 ;  /* 0x0000000f0e0e7223 */ /* 0x000fce000000000e */
.L_x_5:
[----:B------:R-:W0:Y:S02]  /*0a50*/  LDC R19, c[0x0][0x3cc] ;  /* 0x0000f300ff137b82 */ /* 0x000e240000000800 */
[----:B0-----:R-:W-:-:S05]  /*0a60*/  VIADD R15, R19, 0x1800000 ;  /* 0x01800000130f7836 */ /* 0x001fca0000000000 */
[----:B------:R-:W-:Y:S02]  /*0a70*/  LOP3.LUT R16, R15, 0x7f800000, RZ, 0xc0, !PT ;  /* 0x7f8000000f107812 */ /* 0x000fe400078ec0ff */
[----:B------:R-:W0:Y:S02]  /*0a80*/  F2F.F64.F32 R14, R14 ;  /* 0x0000000e000e7310 */ /* 0x000e240000201800 */
[----:B------:R-:W-:-:S13]  /*0a90*/  ISETP.GT.U32.AND P0, PT, R16, 0x1ffffff, PT ;  /* 0x01ffffff1000780c */ /* 0x000fda0003f04070 */
[----:B0-----:R-:W-:Y:S05]  /*0aa0*/  @P0 BRA `(.L_x_6) ;  /* 0x0000000000140947 */ /* 0x001fea0003800000 */
[----:B------:R-:W0:Y:S01]  /*0ab0*/  LDC R16, c[0x0][0x3cc] ;  /* 0x0000f300ff107b82 */ /* 0x000e220000000800 */
[----:B------:R-:W-:-:S07]  /*0ac0*/  MOV R18, 0xae0 ;  /* 0x00000ae000127802 */ /* 0x000fce0000000f00 */
[----:B0-----:R-:W-:Y:S05]  /*0ad0*/  CALL.REL.NOINC `($__internal_0_$__cuda_sm20_rcp_rn_f32_slowpath) ;  /* 0x0000000400ec7944 */ /* 0x001fea0003c00000 */
[----:B------:R-:W-:Y:S01]  /*0ae0*/  IMAD.MOV.U32 R24, RZ, RZ, R17 ;  /* 0x000000ffff187224 */ /* 0x000fe200078e0011 */
[----:B------:R-:W-:Y:S06]  /*0af0*/  BRA `(.L_x_7) ;  /* 0x0000000000107947 */ /* 0x000fec0003800000 */
.L_x_6:
[----:B------:R-:W0:Y:S02]  /*0b00*/  MUFU.RCP R24, R19 ;  /* 0x0000001300187308 */ /* 0x000e240000001000 */
[----:B0-----:R-:W-:-:S04]  /*0b10*/  FFMA R16, R24, R19, -1 ;  /* 0xbf80000018107423 */ /* 0x001fc80000000013 */
[----:B------:R-:W-:-:S04]  /*0b20*/  FADD.FTZ R17, -R16, -RZ ;  /* 0x800000ff10117221 */ /* 0x000fc80000010100 */
[----:B------:R-:W-:-:S07]  /*0b30*/  FFMA R24, R24, R17, R24 ;  /* 0x0000001118187223 */ /* 0x000fce0000000018 */
.L_x_7:
[----:B------:R-:W0:Y:S01]  /*0b40*/  LDCU.64 UR22, c[0x0][0x380] ;  /* 0x00007000ff1677ac */ /* 0x000e220008000a00 */
[----:B------:R-:W-:Y:S01]  /*0b50*/  UMOV UR5, URZ ;  /* 0x000000ff00057c82 */ /* 0x000fe20008000000 */
[----:B------:R-:W-:Y:S01]  /*0b60*/  UMOV UR6, URZ ;  /* 0x000000ff00067c82 */ /* 0x000fe20008000000 */
[----:B------:R-:W-:Y:S01]  /*0b70*/  UMOV UR18, 0x1e ;  /* 0x0000001e00127882 */ /* 0x000fe20000000000 */
[----:B------:R-:W-:-:S05]  /*0b80*/  UMOV UR4, URZ ;  /* 0x000000ff00047c82 */ /* 0x000fca0008000000 */
.L_x_12:
[----:B0-----:R-:W-:Y:S01]  /*0b90*/  IMAD.U32 R16, RZ, RZ, UR4 ;  /* 0x00000004ff107e24 */ /* 0x001fe2000f8e00ff */
[C---:B------:R-:W-:Y:S01]  /*0ba0*/  ISETP.LE.U32.AND P1, PT, R0.reuse, UR18, PT ;  /* 0x0000001200007c0c */ /* 0x040fe2000bf23070 */
[----:B-1----:R-:W-:Y:S01]  /*0bb0*/  IMAD.U32 R17, RZ, RZ, UR6 ;  /* 0x00000006ff117e24 */ /* 0x002fe2000f8e00ff */
[----:B------:R-:W-:Y:S01]  /*0bc0*/  ISETP.LE.U32.AND P0, PT, R0, UR5, PT ;  /* 0x0000000500007c0c */ /* 0x000fe2000bf03070 */
[----:B------:R-:W-:Y:S01]  /*0bd0*/  BSSY.RECONVERGENT B0, `(.L_x_8) ;  /* 0x0000040000007945 */ /* 0x000fe20003800200 */
[----:B------:R-:W-:-:S04]  /*0be0*/  ISETP.GE.AND.EX P1, PT, R16, RZ, PT, P1 ;  /* 0x000000ff1000720c */ /* 0x000fc80003f26310 */
[----:B------:R-:W-:Y:S02]  /*0bf0*/  ISETP.GE.U32.OR.EX P1, PT, R17, RZ, !P1, P0 ;  /* 0x000000ff1100720c */ /* 0x000fe40004f26500 */
[----:B------:R-:W-:-:S11]  /*0c00*/  PLOP3.LUT P0, PT, PT, PT, PT, 0x80, 0x8 ;  /* 0x000000000008781c */ /* 0x000fd60003f0f070 */
[----:B------:R-:W-:Y:S05]  /*0c10*/  @P1 BRA `(.L_x_9) ;  /* 0x0000000000ec1947 */ /* 0x000fea0003800000 */
[----:B------:R-:W-:Y:S01]  /*0c20*/  IMAD.U32 R16, RZ, RZ, UR4 ;  /* 0x00000004ff107e24 */ /* 0x000fe2000f8e00ff */
[C---:B------:R-:W-:Y:S01]  /*0c30*/  ISETP.LE.U32.AND P3, PT, R2.reuse, UR18, PT ;  /* 0x0000001202007c0c */ /* 0x040fe2000bf63070 */
[----:B------:R-:W-:Y:S01]  /*0c40*/  IMAD.U32 R17, RZ, RZ, UR6 ;  /* 0x00000006ff117e24 */ /* 0x000fe2000f8e00ff */
[----:B------:R-:W-:Y:S02]  /*0c50*/  ISETP.LE.U32.AND P2, PT, R2, UR5, PT ;  /* 0x0000000502007c0c */ /* 0x000fe4000bf43070 */
[----:B------:R-:W-:Y:S01]  /*0c60*/  ISETP.GE.AND.EX P3, PT, R16, RZ, PT, P3 ;  /* 0x000000ff1000720c */ /* 0x000fe20003f66330 */
[----:B------:R-:W-:Y:S01]  /*0c70*/  IMAD.U32 R16, RZ, RZ, UR12 ;  /* 0x0000000cff107e24 */ /* 0x000fe2000f8e00ff */
[C---:B------:R-:W-:Y:S02]  /*0c80*/  ISETP.LT.U32.AND P1, PT, R0.reuse, UR11, PT ;  /* 0x0000000b00007c0c */ /* 0x040fe4000bf21070 */
[----:B------:R-:W-:Y:S01]  /*0c90*/  ISETP.GE.U32.OR.EX P3, PT, R17, RZ, !P3, P2 ;  /* 0x000000ff1100720c */ /* 0x000fe20005f66520 */
[----:B------:R-:W-:Y:S01]  /*0ca0*/  IMAD.U32 R17, RZ, RZ, UR10 ;  /* 0x0000000aff117e24 */ /* 0x000fe2000f8e00ff */
[----:B------:R-:W-:-:S02]  /*0cb0*/  ISETP.GT.U32.AND P2, PT, R0, UR8, PT ;  /* 0x0000000800007c0c */ /* 0x000fc4000bf44070 */
[----:B------:R-:W-:Y:S01]  /*0cc0*/  ISETP.GT.OR.EX P3, PT, R16, RZ, P3, P1 ;  /* 0x000000ff1000720c */ /* 0x000fe20001f64710 */
[----:B------:R-:W-:Y:S01]  /*0cd0*/  IMAD.U32 R16, RZ, RZ, UR16 ;  /* 0x00000010ff107e24 */ /* 0x000fe2000f8e00ff */
[C---:B------:R-:W-:Y:S02]  /*0ce0*/  ISETP.LT.U32.AND P1, PT, R2.reuse, UR15, PT ;  /* 0x0000000f02007c0c */ /* 0x040fe4000bf21070 */
[----:B------:R-:W-:Y:S01]  /*0cf0*/  ISETP.LT.OR.EX P3, PT, R17, RZ, P3, P2 ;  /* 0x000000ff1100720c */ /* 0x000fe20001f61720 */
[----:B------:R-:W-:Y:S01]  /*0d00*/  IMAD.U32 R17, RZ, RZ, UR14 ;  /* 0x0000000eff117e24 */ /* 0x000fe2000f8e00ff */
[----:B------:R-:W-:Y:S02]  /*0d10*/  ISETP.GT.U32.AND P2, PT, R2, UR13, PT ;  /* 0x0000000d02007c0c */ /* 0x000fe4000bf44070 */
[----:B------:R-:W-:-:S04]  /*0d20*/  ISETP.GT.OR.EX P1, PT, R16, RZ, P3, P1 ;  /* 0x000000ff1000720c */ /* 0x000fc80001f24710 */
[----:B------:R-:W-:-:S13]  /*0d30*/  ISETP.LT.OR.EX P1, PT, R17, RZ, P1, P2 ;  /* 0x000000ff1100720c */ /* 0x000fda0000f21720 */
[----:B------:R-:W-:Y:S05]  /*0d40*/  @P1 BRA `(.L_x_9) ;  /* 0x0000000000a01947 */ /* 0x000fea0003800000 */
[----:B------:R-:W1:Y:S01]  /*0d50*/  S2R R2, SR_TID.Y ;  /* 0x0000000000027919 */ /* 0x000e620000002200 */
[----:B------:R-:W2:Y:S01]  /*0d60*/  S2UR UR9, SR_CgaCtaId ;  /* 0x00000000000979c3 */ /* 0x000ea20000008800 */
[----:B------:R-:W-:Y:S01]  /*0d70*/  UMOV UR7, 0x400 ;  /* 0x0000040000077882 */ /* 0x000fe20000000000 */
[----:B------:R-:W-:Y:S01]  /*0d80*/  PLOP3.LUT P0, PT, PT, PT, PT, 0x8, 0x80 ;  /* 0x000000000080781c */ /* 0x000fe20003f0e170 */
[----:B------:R-:W3:Y:S01]  /*0d90*/  S2R R0, SR_TID.X ;  /* 0x0000000000007919 */ /* 0x000ee20000002100 */
[----:B------:R-:W-:Y:S04]  /*0da0*/  LDS R18, [R4] ;  /* 0x0000000004127984 */ /* 0x000fe80000000800 */
[----:B------:R-:W4:Y:S01]  /*0db0*/  LDS R19, [R5] ;  /* 0x0000000005137984 */ /* 0x000f220000000800 */
[----:B--2---:R-:W-:-:S06]  /*0dc0*/  ULEA UR17, UR9, UR7, 0x18 ;  /* 0x0000000709117291 */ /* 0x004fcc000f8ec0ff */
[----:B-1----:R-:W-:Y:S01]  /*0dd0*/  LEA R17, R2, UR17, 0x7 ;  /* 0x0000001102117c11 */ /* 0x002fe2000f8e38ff */
[----:B------:R-:W-:Y:S02]  /*0de0*/  UIADD3 UR17, UPT, UPT, UR7, 0x1000, URZ ;  /* 0x0000100007117890 */ /* 0x000fe4000fffe0ff */
[----:B------:R-:W-:Y:S02]  /*0df0*/  UIADD3 UR7, UPT, UPT, UR7, 0x2000, URZ ;  /* 0x0000200007077890 */ /* 0x000fe4000fffe0ff */
[----:B---3--:R-:W-:Y:S01]  /*0e00*/  IMAD R25, R0, 0x4, R17 ;  /* 0x0000000400197824 */ /* 0x008fe200078e0211 */
[----:B------:R-:W-:Y:S02]  /*0e10*/  ULEA UR17, UR9, UR17, 0x18 ;  /* 0x0000001109117291 */ /* 0x000fe4000f8ec0ff */
[----:B------:R-:W-:-:S03]  /*0e20*/  ULEA UR7, UR9, UR7, 0x18 ;  /* 0x0000000709077291 */ /* 0x000fc6000f8ec0ff */
[----:B------:R-:W1:Y:S01]  /*0e30*/  LDS R25, [R25] ;  /* 0x0000000019197984 */ /* 0x000e620000000800 */
[----:B------:R-:W-:-:S05]  /*0e40*/  LEA R17, R2, UR17, 0x7 ;  /* 0x0000001102117c11 */ /* 0x000fca000f8e38ff */
[----:B------:R-:W-:Y:S02]  /*0e50*/  IMAD R26, R0, 0x4, R17 ;  /* 0x00000004001a7824 */ /* 0x000fe400078e0211 */
[----:B----4-:R-:W-:-:S04]  /*0e60*/  FADD R27, R18, R19 ;  /* 0x00000013121b7221 */ /* 0x010fc80000000000 */
[----:B------:R-:W2:Y:S01]  /*0e70*/  LDS R26, [R26] ;  /* 0x000000001a1a7984 */ /* 0x000ea20000000800 */
[----:B------:R-:W-:Y:S08]  /*0e80*/  F2F.F64.F32 R22, R27 ;  /* 0x0000001b00167310 */ /* 0x000ff00000201800 */
[----:B-1----:R1:W3:Y:S02]  /*0e90*/  F2F.F64.F32 R16, R25 ;  /* 0x0000001900107310 */ /* 0x0022e40000201800 */
[----:B-1----:R-:W-:-:S06]  /*0ea0*/  FADD R25, -R25, 80 ;  /* 0x42a0000019197421 */ /* 0x002fcc0000000100 */
[----:B--2---:R-:W1:Y:S01]  /*0eb0*/  F2F.F64.F32 R20, R26 ;  /* 0x0000001a00147310 */ /* 0x004e620000201800 */
[----:B------:R-:W-:Y:S01]  /*0ec0*/  FMUL R25, R25, R24 ;  /* 0x0000001819197220 */ /* 0x000fe20000400000 */
[----:B---3--:R-:W-:-:S08]  /*0ed0*/  DADD R18, R16, R16 ;  /* 0x0000000010127229 */ /* 0x008fd00000000010 */
[----:B------:R-:W-:-:S08]  /*0ee0*/  DADD R22, R22, -R18 ;  /* 0x0000000016167229 */ /* 0x000fd00000000812 */
[----:B-1----:R-:W-:Y:S02]  /*0ef0*/  DFMA R20, R12, R22, R20 ;  /* 0x000000160c14722b */ /* 0x002fe40000000014 */
[----:B------:R-:W-:Y:S04]  /*0f00*/  LDS R22, [R6] ;  /* 0x0000000006167984 */ /* 0x000fe80000000800 */
[----:B------:R-:W1:Y:S02]  /*0f10*/  LDS R23, [R7] ;  /* 0x0000000007177984 */ /* 0x000e640000000800 */
[----:B-1----:R-:W-:-:S04]  /*0f20*/  FADD R28, R22, R23 ;  /* 0x00000017161c7221 */ /* 0x002fc80000000000 */
[----:B------:R-:W1:Y:S02]  /*0f30*/  F2F.F64.F32 R22, R28 ;  /* 0x0000001c00167310 */ /* 0x000e640000201800 */
[----:B-1----:R-:W-:-:S06]  /*0f40*/  DADD R22, -R18, R22 ;  /* 0x0000000012167229 */ /* 0x002fcc0000000116 */
[----:B------:R-:W1:Y:S02]  /*0f50*/  F2F.F64.F32 R18, R25 ;  /* 0x0000001900127310 */ /* 0x000e640000201800 */
[----:B------:R-:W-:-:S08]  /*0f60*/  DFMA R20, R14, R22, R20 ;  /* 0x000000160e14722b */ /* 0x000fd00000000014 */
[----:B-1----:R-:W-:-:S08]  /*0f70*/  DADD R18, R20, R18 ;  /* 0x0000000014127229 */ /* 0x002fd00000000012 */
[----:B------:R-:W-:Y:S01]  /*0f80*/  DFMA R18, R10, R18, R16 ;  /* 0x000000120a12722b */ /* 0x000fe20000000010 */
[----:B------:R-:W-:-:S05]  /*0f90*/  LEA R17, R2, UR7, 0x7 ;  /* 0x0000000702117c11 */ /* 0x000fca000f8e38ff */
[----:B------:R-:W-:-:S04]  /*0fa0*/  IMAD R17, R0, 0x4, R17 ;  /* 0x0000000400117824 */ /* 0x000fc800078e0211 */
[----:B------:R-:W1:Y:S02]  /*0fb0*/  F2F.F32.F64 R18, R18 ;  /* 0x0000001200127310 */ /* 0x000e640000301000 */
[----:B-1----:R1:W-:Y:S02]  /*0fc0*/  STS [R17], R18 ;  /* 0x0000001211007388 */ /* 0x0023e40000000800 */
.L_x_9:
[----:B0-----:R-:W-:Y:S05]  /*0fd0*/  BSYNC.RECONVERGENT B0 ;  /* 0x0000000000007941 */ /* 0x001fea0003800200 */
.L_x_8:
[----:B------:R-:W-:Y:S01]  /*0fe0*/  BAR.SYNC.DEFER_BLOCKING 0x0 ;  /* 0x0000000000007b1d */ /* 0x000fe20000010000 */
[----:B------:R-:W-:-:S04]  /*0ff0*/  UIADD3 UR7, UP0, UPT, UR5, -UR22, URZ ;  /* 0x8000001605077290 */ /* 0x000fc8000ff1e0ff */
[----:B------:R-:W-:Y:S02]  /*1000*/  UIADD3.X UR9, UPT, UPT, UR6, ~UR23, URZ, UP0, !UPT ;  /* 0x8000001706097290 */ /* 0x000fe400087fe4ff */
[----:B------:R-:W-:-:S04]  /*1010*/  UISETP.NE.U32.AND UP0, UPT, UR7, -0x1, UPT ;  /* 0xffffffff0700788c */ /* 0x000fc8000bf05070 */
[----:B------:R-:W-:-:S09]  /*1020*/  UISETP.NE.AND.EX UP0, UPT, UR9, -0x1, UPT, UP0 ;  /* 0xffffffff0900788c */ /* 0x000fd2000bf05300 */
[----:B------:R-:W-:Y:S05]  /*1030*/  BRA.U !UP0, `(.L_x_1) ;  /* 0x0000000108587547 */ /* 0x000fea000b800000 */
[----:B------:R-:W-:Y:S04]  /*1040*/  BSSY.RECONVERGENT B0, `(.L_x_10) ;  /* 0x000000f000007945 */ /* 0x000fe80003800200 */
[----:B------:R-:W-:Y:S05]  /*1050*/  @P0 BRA `(.L_x_11) ;  /* 0x0000000000340947 */ /* 0x000fea0003800000 */
[----:B------:R-:W0:Y:S01]  /*1060*/  S2UR UR17, SR_CgaCtaId ;  /* 0x00000000001179c3 */ /* 0x000e220000008800 */
[----:B------:R-:W-:Y:S02]  /*1070*/  UMOV UR7, 0x400 ;  /* 0x0000040000077882 */ /* 0x000fe40000000000 */
[----:B------:R-:W-:-:S04]  /*1080*/  UIADD3 UR9, UPT, UPT, UR7, 0x2000, URZ ;  /* 0x0000200007097890 */ /* 0x000fc8000fffe0ff */
[----:B0-----:R-:W-:Y:S02]  /*1090*/  ULEA UR9, UR17, UR9, 0x18 ;  /* 0x0000000911097291 */ /* 0x001fe4000f8ec0ff */
[----:B------:R-:W-:-:S04]  /*10a0*/  ULEA UR7, UR17, UR7, 0x18 ;  /* 0x0000000711077291 */ /* 0x000fc8000f8ec0ff */
[----:B-1----:R-:W-:Y:S02]  /*10b0*/  LEA R17, R2, UR9, 0x7 ;  /* 0x0000000902117c11 */ /* 0x002fe4000f8e38ff */
[----:B------:R-:W0:Y:S03]  /*10c0*/  S2R R2, SR_TID.Y ;  /* 0x0000000000027919 */ /* 0x000e260000002200 */
[----:B------:R-:W-:Y:S02]  /*10d0*/  IMAD R16, R0, 0x4, R17 ;  /* 0x0000000400107824 */ /* 0x000fe400078e0211 */
[----:B------:R-:W1:Y:S04]  /*10e0*/  S2R R0, SR_TID.X ;  /* 0x0000000000007919 */ /* 0x000e680000002100 */
[----:B------:R-:W2:Y:S01]  /*10f0*/  LDS R16, [R16] ;  /* 0x0000000010107984 */ /* 0x000ea20000000800 */
[----:B0-----:R-:W-:-:S05]  /*1100*/  LEA R17, R2, UR7, 0x7 ;  /* 0x0000000702117c11 */ /* 0x001fca000f8e38ff */
[----:B-1----:R-:W-:-:S05]  /*1110*/  IMAD R17, R0, 0x4, R17 ;  /* 0x0000000400117824 */ /* 0x002fca00078e0211 */
[----:B--2---:R0:W-:Y:S02]  /*1120*/  STS [R17], R16 ;  /* 0x0000001011007388 */ /* 0x0041e40000000800 */
.L_x_11:
[----:B------:R-:W-:Y:S05]  /*1130*/  BSYNC.RECONVERGENT B0 ;  /* 0x0000000000007941 */ /* 0x000fea0003800200 */
.L_x_10:
[----:B------:R-:W-:Y:S01]  /*1140*/  BAR.SYNC.DEFER_BLOCKING 0x0 ;  /* 0x0000000000007b1d */ /* 0x000fe20000010000 */
[----:B------:R-:W-:Y:S02]  /*1150*/  UIADD3 UR5, UP0, UPT, UR5, 0x1, URZ ;  /* 0x0000000105057890 */ /* 0x000fe4000ff1e0ff */
[----:B------:R-:W-:Y:S02]  /*1160*/  UIADD3 UR18, UP1, UPT, UR18, -0x1, URZ ;  /* 0xffffffff12127890 */ /* 0x000fe4000ff3e0ff */
[----:B------:R-:W-:Y:S02]  /*1170*/  UIADD3.X UR6, UPT, UPT, URZ, UR6, URZ, UP0, !UPT ;  /* 0x00000006ff067290 */ /* 0x000fe400087fe4ff */
[----:B------:R-:W-:Y:S01]  /*1180*/  UIADD3.X UR4, UPT, UPT, UR4, -0x1, URZ, UP1, !UPT ;  /* 0xffffffff04047890 */ /* 0x000fe20008ffe4ff */
[----:B------:R-:W-:Y:S11]  /*1190*/  BRA `(.L_x_12) ;  /* 0xfffffff8007c7947 */ /* 0x000ff6000383ffff */
.L_x_1:
[----:B------:R-:W-:Y:S05]  /*11a0*/  @P0 EXIT ;  /* 0x000000000000094d */ /* 0x000fea0003800000 */
[----:B------:R-:W2:Y:S01]  /*11b0*/  S2R R0, SR_TID.Y ;  /* 0x0000000000007919 */ /* 0x000ea20000002200 */
[----:B------:R-:W3:Y:S01]  /*11c0*/  S2UR UR5, SR_CgaCtaId ;  /* 0x00000000000579c3 */ /* 0x000ee20000008800 */
[----:B------:R-:W-:Y:S01]  /*11d0*/  UMOV UR4, 0x400 ;  /* 0x0000040000047882 */ /* 0x000fe20000000000 */
[----:B0-----:R-:W0:Y:S01]  /*11e0*/  S2R R5, SR_TID.X ;  /* 0x0000000000057919 */ /* 0x001e220000002100 */
[----:B------:R-:W-:-:S04]  /*11f0*/  UIADD3 UR4, UPT, UPT, UR4, 0x2000, URZ ;  /* 0x0000200004047890 */ /* 0x000fc8000fffe0ff */
[----:B---3--:R-:W-:-:S06]  /*1200*/  ULEA UR4, UR5, UR4, 0x18 ;  /* 0x0000000405047291 */ /* 0x008fcc000f8ec0ff */
[----:B--2---:R-:W-:-:S05]  /*1210*/  LEA R0, R0, UR4, 0x7 ;  /* 0x0000000400007c11 */ /* 0x004fca000f8e38ff */
[----:B------:R-:W2:Y:S01]  /*1220*/  LDCU.64 UR4, c[0x0][0x398] ;  /* 0x00007300ff0477ac */ /* 0x000ea20008000a00 */
[----:B0-----:R-:W-:-:S06]  /*1230*/  IMAD R5, R5, 0x4, R0 ;  /* 0x0000000405057824 */ /* 0x001fcc00078e0200 */
[----:B------:R-:W0:Y:S01]  /*1240*/  LDS R5, [R5] ;  /* 0x0000000005057984 */ /* 0x000e220000000800 */
[----:B--2---:R-:W-:-:S04]  /*1250*/  LEA R2, P0, R8, UR4, 0x2 ;  /* 0x0000000408027c11 */ /* 0x004fc8000f8010ff */
[----:B------:R-:W-:-:S05]  /*1260*/  LEA.HI.X R3, R8, UR5, R3, 0x2, P0 ;  /* 0x0000000508037c11 */ /* 0x000fca00080f1403 */
[----:B0-----:R-:W-:Y:S01]  /*1270*/  STG.E desc[UR20][R2.64], R5 ;  /* 0x0000000502007986 */ /* 0x001fe2000c101914 */
[----:B------:R-:W-:Y:S05]  /*1280*/  EXIT ;  /* 0x000000000000794d */ /* 0x000fea0003800000 */
        .weak           $__internal_0_$__cuda_sm20_rcp_rn_f32_slowpath
        .type           $__internal_0_$__cuda_sm20_rcp_rn_f32_slowpath,@function
        .size           $__internal_0_$__cuda_sm20_rcp_rn_f32_slowpath,($__internal_1_$__cuda_sm3x_div_rn_noftz_f32_slowpath - $__internal_0_$__cuda_sm20_rcp_rn_f32_slowpath)
$__internal_0_$__cuda_sm20_rcp_rn_f32_slowpath:
[----:B------:R-:W-:-:S05]  /*1290*/  IMAD.SHL.U32 R17, R16, 0x2, RZ ;  /* 0x0000000210117824 */ /* 0x000fca00078e00ff */
[----:B------:R-:W-:-:S04]  /*12a0*/  SHF.R.U32.HI R17, RZ, 0x18, R17 ;  /* 0x00000018ff117819 */ /* 0x000fc80000011611 */
[----:B------:R-:W-:-:S13]  /*12b0*/  ISETP.NE.U32.AND P0, PT, R17, RZ, PT ;  /* 0x000000ff1100720c */ /* 0x000fda0003f05070 */
[----:B------:R-:W-:Y:S05]  /*12c0*/  @P0 BRA `(.L_x_13) ;  /* 0x00000000002c0947 */ /* 0x000fea0003800000 */
[----:B------:R-:W-:-:S05]  /*12d0*/  IMAD.SHL.U32 R17, R16, 0x2, RZ ;  /* 0x0000000210117824 */ /* 0x000fca00078e00ff */
[----:B------:R-:W-:-:S13]  /*12e0*/  ISETP.NE.AND P0, PT, R17, RZ, PT ;  /* 0x000000ff1100720c */ /* 0x000fda0003f05270 */
[----:B------:R2:W3:Y:S01]  /*12f0*/  @!P0 MUFU.RCP R17, R16 ;  /* 0x0000001000118308 */ /* 0x0004e20000001000 */
[----:B------:R-:W-:Y:S05]  /*1300*/  @!P0 BRA `(.L_x_14) ;  /* 0x0000000000a48947 */ /* 0x000fea0003800000 */
[----:B------:R-:W-:-:S04]  /*1310*/  FFMA R19, R16, 1.84467440737095516160e+19, RZ ;  /* 0x5f80000010137823 */ /* 0x000fc800000000ff */
[----:B--2---:R-:W3:Y:S02]  /*1320*/  MUFU.RCP R16, R19 ;  /* 0x0000001300107308 */ /* 0x004ee40000001000 */
[----:B---3--:R-:W-:-:S04]  /*1330*/  FFMA R17, R19, R16, -1 ;  /* 0xbf80000013117423 */ /* 0x008fc80000000010 */
[----:B------:R-:W-:-:S04]  /*1340*/  FADD.FTZ R17, -R17, -RZ ;  /* 0x800000ff11117221 */ /* 0x000fc80000010100 */
[----:B------:R-:W-:-:S04]  /*1350*/  FFMA R16, R16, R17, R16 ;  /* 0x0000001110107223 */ /* 0x000fc80000000010 */
[----:B------:R-:W-:Y:S01]  /*1360*/  FFMA R17, R16, 1.84467440737095516160e+19, RZ ;  /* 0x5f80000010117823 */ /* 0x000fe200000000ff */
[----:B------:R-:W-:Y:S06]  /*1370*/  BRA `(.L_x_14) ;  /* 0x0000000000887947 */ /* 0x000fec0003800000 */
.L_x_13:
[----:B------:R-:W-:-:S05]  /*1380*/  VIADD R19, R17, 0xffffff03 ;  /* 0xffffff0311137836 */ /* 0x000fca0000000000 */
[----:B------:R-:W-:-:S13]  /*1390*/  ISETP.GT.U32.AND P0, PT, R19, 0x1, PT ;  /* 0x000000011300780c */ /* 0x000fda0003f04070 */
[----:B------:R-:W-:Y:S05]  /*13a0*/  @P0 BRA `(.L_x_15) ;  /* 0x0000000000780947 */ /* 0x000fea0003800000 */
[----:B------:R-:W-:Y:S01]  /*13b0*/  LOP3.LUT R20, R16, 0x7fffff, RZ, 0xc0, !PT ;  /* 0x007fffff10147812 */ /* 0x000fe200078ec0ff */
[----:B------:R-:W-:Y:S02]  /*13c0*/  IMAD.MOV.U32 R24, RZ, RZ, 0x3 ;  /* 0x00000003ff187424 */ /* 0x000fe400078e00ff */
[----:B------:R-:W-:Y:S01]  /*13d0*/  VIADD R17, R17, 0xffffff04 ;  /* 0xffffff0411117836 */ /* 0x000fe20000000000 */
[----:B------:R-:W-:Y:S02]  /*13e0*/  LOP3.LUT R20, R20, 0x3f800000, RZ, 0xfc, !PT ;  /* 0x3f80000014147812 */ /* 0x000fe400078efcff */
[----:B------:R-:W-:Y:S02]  /*13f0*/  SHF.L.U32 R25, R24, R19, RZ ;  /* 0x0000001318197219 */ /* 0x000fe400000006ff */
[----:B------:R-:W0:Y:S02]  /*1400*/  MUFU.RCP R21, R20 ;  /* 0x0000001400157308 */ /* 0x000e240000001000 */
[----:B0-----:R-:W-:-:S04]  /*1410*/  FFMA R22, R20, R21, -1 ;  /* 0xbf80000014167423 */ /* 0x001fc80000000015 */
[----:B------:R-:W-:-:S04]  /*1420*/  FADD.FTZ R22, -R22, -RZ ;  /* 0x800000ff16167221 */ /* 0x000fc80000010100 */
[CCC-:B------:R-:W-:Y:S01]  /*1430*/  FFMA.RM R23, R21.reuse, R22.reuse, R21.reuse ;  /* 0x0000001615177223 */ /* 0x1c0fe20000004015 */
[----:B------:R-:W-:-:S04]  /*1440*/  FFMA.RP R22, R21, R22, R21 ;  /* 0x0000001615167223 */ /* 0x000fc80000008015 */
[C---:B------:R-:W-:Y:S02]  /*1450*/  LOP3.LUT R21, R23.reuse, 0x7fffff, RZ, 0xc0, !PT ;  /* 0x007fffff17157812 */ /* 0x040fe400078ec0ff */
[----:B------:R-:W-:Y:S02]  /*1460*/  FSETP.NEU.FTZ.AND P0, PT, R23, R22, PT ;  /* 0x000000161700720b */ /* 0x000fe40003f1d000 */
[----:B------:R-:W-:Y:S02]  /*1470*/  LOP3.LUT R22, R21, 0x800000, RZ, 0xfc, !PT ;  /* 0x0080000015167812 */ /* 0x000fe400078efcff */
[----:B------:R-:W-:Y:S02]  /*1480*/  SEL R21, RZ, 0xffffffff, !P0 ;  /* 0xffffffffff157807 */ /* 0x000fe40004000000 */
[----:B------:R-:W-:Y:S02]  /*1490*/  LOP3.LUT R20, R25, R22, RZ, 0xc0, !PT ;  /* 0x0000001619147212 */ /* 0x000fe400078ec0ff */
[----:B------:R-:W-:Y:S01]  /*14a0*/  SHF.R.U32.HI R17, RZ, R17, R22 ;  /* 0x00000011ff117219 */ /* 0x000fe20000011616 */
[----:B------:R-:W-:Y:S01]  /*14b0*/  IMAD.MOV R21, RZ, RZ, -R21 ;  /* 0x000000ffff157224 */ /* 0x000fe200078e0a15 */
[----:B------:R-:W-:-:S04]  /*14c0*/  SHF.R.U32.HI R20, RZ, R19, R20 ;  /* 0x00000013ff147219 */ /* 0x000fc80000011614 */
[----:B------:R-:W-:Y:S02]  /*14d0*/  LOP3.LUT P1, RZ, R21, R19, R22, 0xf8, !PT ;  /* 0x0000001315ff7212 */ /* 0x000fe4000782f816 */
[C---:B------:R-:W-:Y:S02]  /*14e0*/  LOP3.LUT P0, RZ, R20.reuse, 0x1, RZ, 0xc0, !PT ;  /* 0x0000000114ff7812 */ /* 0x040fe4000780c0ff */
[----:B------:R-:W-:-:S04]  /*14f0*/  LOP3.LUT P2, RZ, R20, 0x2, RZ, 0xc0, !PT ;  /* 0x0000000214ff7812 */ /* 0x000fc8000784c0ff */
[----:B------:R-:W-:Y:S02]  /*1500*/  PLOP3.LUT P0, PT, P0, P1, P2, 0xe0, 0x0 ;  /* 0x000000000000781c */ /* 0x000fe40000703c20 */
[----:B------:R-:W-:Y:S02]  /*1510*/  LOP3.LUT P1, RZ, R16, 0x7fffff, RZ, 0xc0, !PT ;  /* 0x007fffff10ff7812 */ /* 0x000fe4000782c0ff */
[----:B------:R-:W-:-:S05]  /*1520*/  SEL R19, RZ, 0x1, !P0 ;  /* 0x00000001ff137807 */ /* 0x000fca0004000000 */
[----:B------:R-:W-:-:S05]  /*1530*/  IMAD.MOV R19, RZ, RZ, -R19 ;  /* 0x000000ffff137224 */ /* 0x000fca00078e0a13 */
[----:B------:R-:W-:-:S13]  /*1540*/  ISETP.GE.AND P0, PT, R19, RZ, PT ;  /* 0x000000ff1300720c */ /* 0x000fda0003f06270 */
[----:B------:R-:W-:-:S04]  /*1550*/  @!P0 VIADD R17, R17, 0x1 ;  /* 0x0000000111118836 */ /* 0x000fc80000000000 */
[----:B------:R-:W-:-:S05]  /*1560*/  @!P1 IMAD.SHL.U32 R17, R17, 0x2, RZ ;  /* 0x0000000211119824 */ /* 0x000fca00078e00ff */
[----:B------:R-:W-:Y:S01]  /*1570*/  LOP3.LUT R17, R17, 0x80000000, R16, 0xf8, !PT ;  /* 0x8000000011117812 */ /* 0x000fe200078ef810 */
[----:B------:R-:W-:Y:S06]  /*1580*/  BRA `(.L_x_14) ;  /* 0x0000000000047947 */ /* 0x000fec0003800000 */
.L_x_15:
[----:B------:R0:W1:Y:S02]  /*1590*/  MUFU.RCP R17, R16 ;  /* 0x0000001000117308 */ /* 0x0000640000001000 */
.L_x_14:
[----:B------:R-:W-:-:S04]  /*15a0*/  IMAD.MOV.U32 R19, RZ, RZ, 0x0 ;  /* 0x00000000ff137424 */ /* 0x000fc800078e00ff */
[----:B0123--:R-:W-:Y:S05]  /*15b0*/  RET.REL.NODEC R18 `(_Z14calculate_templPfS_S_llllffffff) ;  /* 0xffffffe812907950 */ /* 0x00ffea0003c3ffff */
        .weak           $__internal_1_$__cuda_sm3x_div_rn_noftz_f32_slowpath
        .type           $__internal_1_$__cuda_sm3x_div_rn_noftz_f32_slowpath,@function
        .size           $__internal_1_$__cuda_sm3x_div_rn_noftz_f32_slowpath,(.L_x_26 - $__internal_1_$__cuda_sm3x_div_rn_noftz_f32_slowpath)
$__internal_1_$__cuda_sm3x_div_rn_noftz_f32_slowpath:
[----:B------:R-:W0:Y:S08]  /*15c0*/  LDC R4, c[0x0][0x3c0] ;  /* 0x0000f000ff047b82 */ /* 0x000e300000000800 */
[----:B------:R-:W1:Y:S08]  /*15d0*/  LDC R3, c[0x0][0x3d0] ;  /* 0x0000f400ff037b82 */ /* 0x000e700000000800 */
[----:B------:R-:W2:Y:S01]  /*15e0*/  LDC R8, c[0x0][0x3d0] ;  /* 0x0000f400ff087b82 */ /* 0x000ea20000000800 */
[----:B0-----:R-:W-:-:S07]  /*15f0*/  SHF.R.U32.HI R7, RZ, 0x17, R4 ;  /* 0x00000017ff077819 */ /* 0x001fce0000011604 */
[----:B------:R-:W0:Y:S01]  /*1600*/  LDC R9, c[0x0][0x3c0] ;  /* 0x0000f000ff097b82 */ /* 0x000e220000000800 */
[----:B------:R-:W-:Y:S02]  /*1610*/  LOP3.LUT R7, R7, 0xff, RZ, 0xc0, !PT ;  /* 0x000000ff07077812 */ /* 0x000fe400078ec0ff */
[----:B-1----:R-:W-:-:S03]  /*1620*/  SHF.R.U32.HI R5, RZ, 0x17, R3 ;  /* 0x00000017ff057819 */ /* 0x002fc60000011603 */
[----:B------:R-:W-:Y:S01]  /*1630*/  VIADD R12, R7, 0xffffffff ;  /* 0xffffffff070c7836 */ /* 0x000fe20000000000 */
[----:B------:R-:W-:-:S04]  /*1640*/  LOP3.LUT R5, R5, 0xff, RZ, 0xc0, !PT ;  /* 0x000000ff05057812 */ /* 0x000fc800078ec0ff */
[----:B------:R-:W-:Y:S01]  /*1650*/  ISETP.GT.U32.AND P0, PT, R12, 0xfd, PT ;  /* 0x000000fd0c00780c */ /* 0x000fe20003f04070 */
[----:B------:R-:W-:-:S05]  /*1660*/  VIADD R11, R5, 0xffffffff ;  /* 0xffffffff050b7836 */ /* 0x000fca0000000000 */
[----:B------:R-:W-:-:S13]  /*1670*/  ISETP.GT.U32.OR P0, PT, R11, 0xfd, P0 ;  /* 0x000000fd0b00780c */ /* 0x000fda0000704470 */
[----:B------:R-:W-:Y:S01]  /*1680*/  @!P0 IMAD.MOV.U32 R10, RZ, RZ, RZ ;  /* 0x000000ffff0a8224 */ /* 0x000fe200078e00ff */
[----:B--2---:R-:W-:Y:S06]  /*1690*/  @!P0 BRA `(.L_x_16) ;  /* 0x00000000005c8947 */ /* 0x004fec0003800000 */
[----:B------:R-:W-:Y:S02]  /*16a0*/  FSETP.GTU.FTZ.AND P0, PT, |R3|, +INF , PT ;  /* 0x7f8000000300780b */ /* 0x000fe40003f1c200 */
[----:B------:R-:W-:-:S04]  /*16b0*/  FSETP.GTU.FTZ.AND P1, PT, |R4|, +INF , PT ;  /* 0x7f8000000400780b */ /* 0x000fc80003f3c200 */
[----:B------:R-:W-:-:S13]  /*16c0*/  PLOP3.LUT P0, PT, P0, P1, PT, 0xf8, 0x8f ;  /* 0x00000000008f781c */ /* 0x000fda0000703f70 */
[----:B------:R-:W-:Y:S05]  /*16d0*/  @P0 BRA `(.L_x_17) ;  /* 0x0000000400440947 */ /* 0x000fea0003800000 */
[----:B0-----:R-:W-:-:S13]  /*16e0*/  LOP3.LUT P0, RZ, R9, 0x7fffffff, R8, 0xc8, !PT ;  /* 0x7fffffff09ff7812 */ /* 0x001fda000780c808 */
[----:B------:R-:W-:Y:S05]  /*16f0*/  @!P0 BRA `(.L_x_18) ;  /* 0x0000000400348947 */ /* 0x000fea0003800000 */
[C---:B------:R-:W-:Y:S02]  /*1700*/  FSETP.NEU.FTZ.AND P2, PT, |R3|.reuse, +INF , PT ;  /* 0x7f8000000300780b */ /* 0x040fe40003f5d200 */
[----:B------:R-:W-:Y:S02]  /*1710*/  FSETP.NEU.FTZ.AND P1, PT, |R4|, +INF , PT ;  /* 0x7f8000000400780b */ /* 0x000fe40003f3d200 */
[----:B------:R-:W-:-:S11]  /*1720*/  FSETP.NEU.FTZ.AND P0, PT, |R3|, +INF , PT ;  /* 0x7f8000000300780b */ /* 0x000fd60003f1d200 */
[----:B------:R-:W-:Y:S05]  /*1730*/  @!P1 BRA !P2, `(.L_x_18) ;  /* 0x0000000400249947 */ /* 0x000fea0005000000 */
[----:B------:R-:W-:-:S04]  /*1740*/  LOP3.LUT P2, RZ, R8, 0x7fffffff, RZ, 0xc0, !PT ;  /* 0x7fffffff08ff7812 */ /* 0x000fc8000784c0ff */
[----:B------:R-:W-:-:S13]  /*1750*/  PLOP3.LUT P1, PT, P1, P2, PT, 0x2f, 0xf2 ;  /* 0x0000000000f2781c */ /* 0x000fda0000f24577 */
[----:B------:R-:W-:Y:S05]  /*1760*/  @P1 BRA `(.L_x_19) ;  /* 0x0000000400101947 */ /* 0x000fea0003800000 */
[----:B------:R-:W-:-:S04]  /*1770*/  LOP3.LUT P1, RZ, R9, 0x7fffffff, RZ, 0xc0, !PT ;  /* 0x7fffffff09ff7812 */ /* 0x000fc8000782c0ff */
[----:B------:R-:W-:-:S13]  /*1780*/  PLOP3.LUT P0, PT, P0, P1, PT, 0x2f, 0xf2 ;  /* 0x0000000000f2781c */ /* 0x000fda0000702577 */
[----:B------:R-:W-:Y:S05]  /*1790*/  @P0 BRA `(.L_x_20) ;  /* 0x0000000000f80947 */ /* 0x000fea0003800000 */
[----:B------:R-:W-:Y:S02]  /*17a0*/  ISETP.GE.AND P0, PT, R11, RZ, PT ;  /* 0x000000ff0b00720c */ /* 0x000fe40003f06270 */
[----:B------:R-:W-:-:S11]  /*17b0*/  ISETP.GE.AND P1, PT, R12, RZ, PT ;  /* 0x000000ff0c00720c */ /* 0x000fd60003f26270 */
[----:B------:R-:W-:Y:S02]  /*17c0*/  @P0 IMAD.MOV.U32 R10, RZ, RZ, RZ ;  /* 0x000000ffff0a0224 */ /* 0x000fe400078e00ff */
[----:B------:R-:W-:Y:S01]  /*17d0*/  @!P0 FFMA R8, R3, 1.84467440737095516160e+19, RZ ;  /* 0x5f80000003088823 */ /* 0x000fe200000000ff */
[----:B------:R-:W-:Y:S02]  /*17e0*/  @!P0 IMAD.MOV.U32 R10, RZ, RZ, -0x40 ;  /* 0xffffffc0ff0a8424 */ /* 0x000fe400078e00ff */
[----:B------:R-:W-:Y:S02]  /*17f0*/  @!P1 FFMA R9, R4, 1.84467440737095516160e+19, RZ ;  /* 0x5f80000004099823 */ /* 0x000fe400000000ff */
[----:B------:R-:W-:-:S07]  /*1800*/  @!P1 VIADD R10, R10, 0x40 ;  /* 0x000000400a0a9836 */ /* 0x000fce0000000000 */
.L_x_16:
[----:B------:R-:W-:Y:S01]  /*1810*/  LEA R4, R7, 0xc0800000, 0x17 ;  /* 0xc080000007047811 */ /* 0x000fe200078eb8ff */
[----:B------:R-:W-:-:S04]  /*1820*/  VIADD R5, R5, 0xffffff81 ;  /* 0xffffff8105057836 */ /* 0x000fc80000000000 */
[----:B0-----:R-:W-:Y:S02]  /*1830*/  IMAD.IADD R4, R9, 0x1, -R4 ;  /* 0x0000000109047824 */ /* 0x001fe400078e0a04 */
[C---:B------:R-:W-:Y:S01]  /*1840*/  IMAD R3, R5.reuse, -0x800000, R8 ;  /* 0xff80000005037824 */ /* 0x040fe200078e0208 */
[----:B------:R-:W-:Y:S01]  /*1850*/  IADD3 R5, PT, PT, R5, 0x7f, -R7 ;  /* 0x0000007f05057810 */ /* 0x000fe20007ffe807 */
[----:B------:R-:W0:Y:S01]  /*1860*/  MUFU.RCP R9, R4 ;  /* 0x0000000400097308 */ /* 0x000e220000001000 */
[----:B------:R-:W-:-:S03]  /*1870*/  FADD.FTZ R12, -R4, -RZ ;  /* 0x800000ff040c7221 */ /* 0x000fc60000010100 */
[----:B------:R-:W-:Y:S02]  /*1880*/  IMAD.IADD R5, R5, 0x1, R10 ;  /* 0x0000000105057824 */ /* 0x000fe400078e020a */
[----:B0-----:R-:W-:-:S04]  /*1890*/  FFMA R14, R9, R12, 1 ;  /* 0x3f800000090e7423 */ /* 0x001fc8000000000c */
[----:B------:R-:W-:-:S04]  /*18a0*/  FFMA R11, R9, R14, R9 ;  /* 0x0000000e090b7223 */ /* 0x000fc80000000009 */
[----:B------:R-:W-:-:S04]  /*18b0*/  FFMA R8, R3, R11, RZ ;  /* 0x0000000b03087223 */ /* 0x000fc800000000ff */
[----:B------:R-:W-:-:S04]  /*18c0*/  FFMA R9, R12, R8, R3 ;  /* 0x000000080c097223 */ /* 0x000fc80000000003 */
[----:B------:R-:W-:-:S04]  /*18d0*/  FFMA R8, R11, R9, R8 ;  /* 0x000000090b087223 */ /* 0x000fc80000000008 */
[----:B------:R-:W-:-:S04]  /*18e0*/  FFMA R9, R12, R8, R3 ;  /* 0x000000080c097223 */ /* 0x000fc80000000003 */
[----:B------:R-:W-:-:S05]  /*18f0*/  FFMA R3, R11, R9, R8 ;  /* 0x000000090b037223 */ /* 0x000fca0000000008 */
[----:B------:R-:W-:-:S04]  /*1900*/  SHF.R.U32.HI R4, RZ, 0x17, R3 ;  /* 0x00000017ff047819 */ /* 0x000fc80000011603 */
[----:B------:R-:W-:-:S05]  /*1910*/  LOP3.LUT R4, R4, 0xff, RZ, 0xc0, !PT ;  /* 0x000000ff04047812 */ /* 0x000fca00078ec0ff */
[----:B------:R-:W-:-:S04]  /*1920*/  IMAD.IADD R10, R4, 0x1, R5 ;  /* 0x00000001040a7824 */ /* 0x000fc800078e0205 */
[----:B------:R-:W-:-:S05]  /*1930*/  VIADD R4, R10, 0xffffffff ;  /* 0xffffffff0a047836 */ /* 0x000fca0000000000 */
[----:B------:R-:W-:-:S13]  /*1940*/  ISETP.GE.U32.AND P0, PT, R4, 0xfe, PT ;  /* 0x000000fe0400780c */ /* 0x000fda0003f06070 */
[----:B------:R-:W-:Y:S05]  /*1950*/  @!P0 BRA `(.L_x_21) ;  /* 0x0000000000808947 */ /* 0x000fea0003800000 */
[----:B------:R-:W-:-:S13]  /*1960*/  ISETP.GT.AND P0, PT, R10, 0xfe, PT ;  /* 0x000000fe0a00780c */ /* 0x000fda0003f04270 */
[----:B------:R-:W-:Y:S05]  /*1970*/  @P0 BRA `(.L_x_22) ;  /* 0x00000000006c0947 */ /* 0x000fea0003800000 */
[----:B------:R-:W-:-:S13]  /*1980*/  ISETP.GE.AND P0, PT, R10, 0x1, PT ;  /* 0x000000010a00780c */ /* 0x000fda0003f06270 */
[----:B------:R-:W-:Y:S05]  /*1990*/  @P0 BRA `(.L_x_23) ;  /* 0x0000000000980947 */ /* 0x000fea0003800000 */
[----:B------:R-:W-:Y:S02]  /*19a0*/  ISETP.GE.AND P0, PT, R10, -0x18, PT ;  /* 0xffffffe80a00780c */ /* 0x000fe40003f06270 */
[----:B------:R-:W-:-:S11]  /*19b0*/  LOP3.LUT R3, R3, 0x80000000, RZ, 0xc0, !PT ;  /* 0x8000000003037812 */ /* 0x000fd600078ec0ff */
[----:B------:R-:W-:Y:S05]  /*19c0*/  @!P0 BRA `(.L_x_23) ;  /* 0x00000000008c8947 */ /* 0x000fea0003800000 */
[CCC-:B------:R-:W-:Y:S01]  /*19d0*/  FFMA.RZ R4, R11.reuse, R9.reuse, R8.reuse ;  /* 0x000000090b047223 */ /* 0x1c0fe2000000c008 */
[CCC-:B------:R-:W-:Y:S01]  /*19e0*/  FFMA.RM R5, R11.reuse, R9.reuse, R8.reuse ;  /* 0x000000090b057223 */ /* 0x1c0fe20000004008 */
[C---:B------:R-:W-:Y:S02]  /*19f0*/  ISETP.NE.AND P2, PT, R10.reuse, RZ, PT ;  /* 0x000000ff0a00720c */ /* 0x040fe40003f45270 */
[----:B------:R-:W-:Y:S02]  /*1a00*/  ISETP.NE.AND P1, PT, R10, RZ, PT ;  /* 0x000000ff0a00720c */ /* 0x000fe40003f25270 */
[----:B------:R-:W-:Y:S01]  /*1a10*/  LOP3.LUT R7, R4, 0x7fffff, RZ, 0xc0, !PT ;  /* 0x007fffff04077812 */ /* 0x000fe200078ec0ff */
[----:B------:R-:W-:Y:S01]  /*1a20*/  FFMA.RP R4, R11, R9, R8 ;  /* 0x000000090b047223 */ /* 0x000fe20000008008 */
[----:B------:R-:W-:Y:S02]  /*1a30*/  VIADD R8, R10, 0x20 ;  /* 0x000000200a087836 */ /* 0x000fe40000000000 */
[----:B------:R-:W-:Y:S01]  /*1a40*/  LOP3.LUT R7, R7, 0x800000, RZ, 0xfc, !PT ;  /* 0x0080000007077812 */ /* 0x000fe200078efcff */
[----:B------:R-:W-:Y:S01]  /*1a50*/  IMAD.MOV R9, RZ, RZ, -R10 ;  /* 0x000000ffff097224 */ /* 0x000fe200078e0a0a */
[----:B------:R-:W-:-:S02]  /*1a60*/  FSETP.NEU.FTZ.AND P0, PT, R4, R5, PT ;  /* 0x000000050400720b */ /* 0x000fc40003f1d000 */
[----:B------:R-:W-:Y:S02]  /*1a70*/  SHF.L.U32 R8, R7, R8, RZ ;  /* 0x0000000807087219 */ /* 0x000fe400000006ff */
[----:B------:R-:W-:Y:S02]  /*1a80*/  SEL R4, R9, RZ, P2 ;  /* 0x000000ff09047207 */ /* 0x000fe40001000000 */
[----:B------:R-:W-:Y:S02]  /*1a90*/  ISETP.NE.AND P1, PT, R8, RZ, P1 ;  /* 0x000000ff0800720c */ /* 0x000fe40000f25270 */
[----:B------:R-:W-:Y:S02]  /*1aa0*/  SHF.R.U32.HI R4, RZ, R4, R7 ;  /* 0x00000004ff047219 */ /* 0x000fe40000011607 */
[----:B------:R-:W-:Y:S02]  /*1ab0*/  PLOP3.LUT P0, PT, P0, P1, PT, 0xf8, 0x8f ;  /* 0x00000000008f781c */ /* 0x000fe40000703f70 */
[----:B------:R-:W-:-:S02]  /*1ac0*/  SHF.R.U32.HI R8, RZ, 0x1, R4 ;  /* 0x00000001ff087819 */ /* 0x000fc40000011604 */
[----:B------:R-:W-:-:S04]  /*1ad0*/  SEL R5, RZ, 0x1, !P0 ;  /* 0x00000001ff057807 */ /* 0x000fc80004000000 */
[----:B------:R-:W-:-:S04]  /*1ae0*/  LOP3.LUT R5, R5, 0x1, R8, 0xf8, !PT ;  /* 0x0000000105057812 */ /* 0x000fc800078ef808 */
[----:B------:R-:W-:-:S05]  /*1af0*/  LOP3.LUT R5, R5, R4, RZ, 0xc0, !PT ;  /* 0x0000000405057212 */ /* 0x000fca00078ec0ff */
[----:B------:R-:W-:-:S05]  /*1b00*/  IMAD.IADD R8, R8, 0x1, R5 ;  /* 0x0000000108087824 */ /* 0x000fca00078e0205 */
[----:B------:R-:W-:Y:S01]  /*1b10*/  LOP3.LUT R3, R8, R3, RZ, 0xfc, !PT ;  /* 0x0000000308037212 */ /* 0x000fe200078efcff */
[----:B------:R-:W-:Y:S06]  /*1b20*/  BRA `(.L_x_23) ;  /* 0x0000000000347947 */ /* 0x000fec0003800000 */
.L_x_22:
[----:B------:R-:W-:-:S04]  /*1b30*/  LOP3.LUT R3, R3, 0x80000000, RZ, 0xc0, !PT ;  /* 0x8000000003037812 */ /* 0x000fc800078ec0ff */
[----:B------:R-:W-:Y:S01]  /*1b40*/  LOP3.LUT R3, R3, 0x7f800000, RZ, 0xfc, !PT ;  /* 0x7f80000003037812 */ /* 0x000fe200078efcff */
[----:B------:R-:W-:Y:S06]  /*1b50*/  BRA `(.L_x_23) ;  /* 0x0000000000287947 */ /* 0x000fec0003800000 */
.L_x_21:
[----:B------:R-:W-:Y:S01]  /*1b60*/  IMAD R3, R5, 0x800000, R3 ;  /* 0x0080000005037824 */ /* 0x000fe200078e0203 */
[----:B------:R-:W-:Y:S06]  /*1b70*/  BRA `(.L_x_23) ;  /* 0x0000000000207947 */ /* 0x000fec0003800000 */
.L_x_20:
[----:B------:R-:W-:-:S04]  /*1b80*/  LOP3.LUT R3, R9, 0x80000000, R8, 0x48, !PT ;  /* 0x8000000009037812 */ /* 0x000fc800078e4808 */
[----:B------:R-:W-:Y:S01]  /*1b90*/  LOP3.LUT R3, R3, 0x7f800000, RZ, 0xfc, !PT ;  /* 0x7f80000003037812 */ /* 0x000fe200078efcff */
[----:B------:R-:W-:Y:S06]  /*1ba0*/  BRA `(.L_x_23) ;  /* 0x0000000000147947 */ /* 0x000fec0003800000 */
.L_x_19:
[----:B------:R-:W-:Y:S01]  /*1bb0*/  LOP3.LUT R3, R9, 0x80000000, R8, 0x48, !PT ;  /* 0x8000000009037812 */ /* 0x000fe200078e4808 */
[----:B------:R-:W-:Y:S06]  /*1bc0*/  BRA `(.L_x_23) ;  /* 0x00000000000c7947 */ /* 0x000fec0003800000 */
.L_x_18:
[----:B------:R-:W1:Y:S01]  /*1bd0*/  MUFU.RSQ R3, -QNAN ;  /* 0xffc0000000037908 */ /* 0x000e620000001400 */
[----:B------:R-:W-:Y:S05]  /*1be0*/  BRA `(.L_x_23) ;  /* 0x0000000000047947 */ /* 0x000fea0003800000 */
.L_x_17:
[----:B------:R-:W-:-:S07]  /*1bf0*/  FADD.FTZ R3, R3, R4 ;  /* 0x0000000403037221 */ /* 0x000fce0000010000 */
.L_x_23:
[----:B------:R-:W-:-:S04]  /*1c00*/  IMAD.MOV.U32 R7, RZ, RZ, 0x0 ;  /* 0x00000000ff077424 */ /* 0x000fc800078e00ff */
[----:B01----:R-:W-:Y:S05]  /*1c10*/  RET.REL.NODEC R6 `(_Z14calculate_templPfS_S_llllffffff) ;  /* 0xffffffe006f87950 */ /* 0x003fea0003c3ffff */
.L_x_24:
[----:B------:R-:W-:-:S00]  /*1c20*/  BRA `(.L_x_24) ;  /* 0xfffffffc00fc7947 */ /* 0x000fc0000383ffff */
[----:B------:R-:W-:-:S00]  /*1c30*/  NOP ;  /* 0x0000000000007918 */ /* 0x000fc00000000000 */
        /* <DEDUP_REMOVED lines=12> */
.L_x_26:


//--------------------- .nv.shared._Z14calculate_templPfS_S_llllffffff --------------------------
	.section	.nv.shared._Z14calculate_templPfS_S_llllffffff,"aw",@nobits
	.sectionflags	@""
	.align	4
.nv.shared._Z14calculate_templPfS_S_llllffffff:
	.zero		13312


//--------------------- .nv.shared.reserved.0     --------------------------
	.section	.nv.shared.reserved.0,"aw",@nobits
	.weak		__nv_reservedSMEM_offset_0_alias
	.size		__nv_reservedSMEM_offset_0_alias, 0, 64
	.other		__nv_reservedSMEM_offset_0_alias,@"STO_CUDA_RESERVED_SHARED STV_DEFAULT"
__nv_reservedSMEM_offset_0_alias:
	.zero		0
	.zero		64


//--------------------- .nv.constant0._Z14calculate_templPfS_S_llllffffff --------------------------
	.section	.nv.constant0._Z14calculate_templPfS_S_llllffffff,"a",@progbits
	.sectionflags	@""
	.align	4
.nv.constant0._Z14calculate_templPfS_S_llllffffff:
	.zero		984


//--------------------- SYMBOLS --------------------------

	.type		.nv.reservedSmem.offset0,@object
	.size		.nv.reservedSmem.offset0,0x4
	.type		.nv.reservedSmem.cap,@object
	.size		.nv.reservedSmem.cap,0x4
